//
// Generated by NVIDIA NVVM Compiler
//
// Compiler Build ID: CL-36424714
// Cuda compilation tools, release 13.0, V13.0.88
// Based on NVVM 20.0.0
//

.version 9.0
.target sm_100
.address_size 64

	// .globl	_Z6renderP4Vec3iiPK6CameraPK6SpherePK5Light

.visible .entry _Z6renderP4Vec3iiPK6CameraPK6SpherePK5Light(
	.param .u64 .ptr .align 1 _Z6renderP4Vec3iiPK6CameraPK6SpherePK5Light_param_0,
	.param .u32 _Z6renderP4Vec3iiPK6CameraPK6SpherePK5Light_param_1,
	.param .u32 _Z6renderP4Vec3iiPK6CameraPK6SpherePK5Light_param_2,
	.param .u64 .ptr .align 1 _Z6renderP4Vec3iiPK6CameraPK6SpherePK5Light_param_3,
	.param .u64 .ptr .align 1 _Z6renderP4Vec3iiPK6CameraPK6SpherePK5Light_param_4,
	.param .u64 .ptr .align 1 _Z6renderP4Vec3iiPK6CameraPK6SpherePK5Light_param_5
)
{
	.reg .pred 	%p<15>;
	.reg .b32 	%r<14>;
	.reg .b32 	%f<102>;
	.reg .b64 	%rd<11>;

	ld.param.u64 	%rd2, [_Z6renderP4Vec3iiPK6CameraPK6SpherePK5Light_param_0];
	ld.param.u32 	%r4, [_Z6renderP4Vec3iiPK6CameraPK6SpherePK5Light_param_1];
	ld.param.u32 	%r5, [_Z6renderP4Vec3iiPK6CameraPK6SpherePK5Light_param_2];
	ld.param.u64 	%rd3, [_Z6renderP4Vec3iiPK6CameraPK6SpherePK5Light_param_3];
	ld.param.u64 	%rd5, [_Z6renderP4Vec3iiPK6CameraPK6SpherePK5Light_param_4];
	ld.param.u64 	%rd4, [_Z6renderP4Vec3iiPK6CameraPK6SpherePK5Light_param_5];
	cvta.to.global.u64 	%rd1, %rd5;
	mov.u32 	%r7, %ctaid.x;
	mov.u32 	%r8, %ntid.x;
	mov.u32 	%r9, %tid.x;
	mad.lo.s32 	%r1, %r7, %r8, %r9;
	mov.u32 	%r10, %ctaid.y;
	mov.u32 	%r11, %ntid.y;
	mov.u32 	%r12, %tid.y;
	mad.lo.s32 	%r13, %r10, %r11, %r12;
	setp.ge.s32 	%p1, %r1, %r4;
	setp.ge.s32 	%p2, %r13, %r5;
	or.pred  	%p3, %p1, %p2;
	mov.f32 	%f99, 0f00000000;
	mov.f32 	%f100, 0f00000000;
	mov.f32 	%f96, 0f00000000;
	@%p3 bra 	$L__BB0_13;
	cvta.to.global.u64 	%rd6, %rd3;
	mad.lo.s32 	%r3, %r4, %r13, %r1;
	cvt.rn.f32.s32 	%f1, %r1;
	cvt.rn.f32.u32 	%f2, %r13;
	ld.global.f32 	%f3, [%rd6+12];
	ld.global.f32 	%f4, [%rd6+16];
	ld.global.f32 	%f5, [%rd6+20];
	ld.global.f32 	%f6, [%rd1];
	sub.f32 	%f23, %f1, %f6;
	ld.global.f32 	%f7, [%rd1+4];
	sub.f32 	%f24, %f2, %f7;
	ld.global.f32 	%f8, [%rd1+8];
	mov.f32 	%f22, 0f00000000;
	sub.f32 	%f25, %f22, %f8;
	mul.f32 	%f26, %f4, %f24;
	fma.rn.f32 	%f27, %f3, %f23, %f26;
	fma.rn.f32 	%f28, %f5, %f25, %f27;
	add.f32 	%f9, %f28, %f28;
	mul.f32 	%f29, %f4, %f4;
	fma.rn.f32 	%f30, %f3, %f3, %f29;
	fma.rn.f32 	%f10, %f5, %f5, %f30;
	mul.f32 	%f31, %f24, %f24;
	fma.rn.f32 	%f32, %f23, %f23, %f31;
	fma.rn.f32 	%f33, %f25, %f25, %f32;
	ld.global.f32 	%f11, [%rd1+12];
	mul.f32 	%f34, %f11, %f11;
	sub.f32 	%f35, %f33, %f34;
	mul.f32 	%f36, %f10, 0fC0800000;
	mul.f32 	%f37, %f36, %f35;
	fma.rn.f32 	%f12, %f9, %f9, %f37;
	setp.lt.f32 	%p4, %f12, 0f38D1B717;
	mov.f32 	%f101, %f96;
	@%p4 bra 	$L__BB0_12;
	sqrt.rn.f32 	%f39, %f12;
	sub.f32 	%f40, %f39, %f9;
	add.f32 	%f41, %f10, %f10;
	div.rn.f32 	%f42, %f40, %f41;
	neg.f32 	%f43, %f9;
	sub.f32 	%f44, %f43, %f39;
	div.rn.f32 	%f45, %f44, %f41;
	setp.lt.f32 	%p5, %f42, %f45;
	selp.f32 	%f13, %f42, %f45, %p5;
	setp.ltu.f32 	%p6, %f13, 0f3B03126F;
	setp.gtu.f32 	%p7, %f13, 0f4F000000;
	or.pred  	%p8, %p6, %p7;
	mov.f32 	%f101, %f96;
	@%p8 bra 	$L__BB0_12;
	cvta.to.global.u64 	%rd7, %rd4;
	fma.rn.f32 	%f47, %f3, %f13, %f1;
	fma.rn.f32 	%f48, %f4, %f13, %f2;
	fma.rn.f32 	%f49, %f5, %f13, 0f00000000;
	ld.global.f32 	%f50, [%rd7];
	sub.f32 	%f51, %f50, %f47;
	ld.global.f32 	%f52, [%rd7+4];
	sub.f32 	%f53, %f52, %f48;
	ld.global.f32 	%f54, [%rd7+8];
	sub.f32 	%f55, %f54, %f49;
	mul.f32 	%f56, %f53, %f53;
	fma.rn.f32 	%f57, %f51, %f51, %f56;
	fma.rn.f32 	%f58, %f55, %f55, %f57;
	sqrt.rn.f32 	%f59, %f58;
	div.rn.f32 	%f60, %f51, %f59;
	div.rn.f32 	%f61, %f53, %f59;
	div.rn.f32 	%f62, %f55, %f59;
	sub.f32 	%f63, %f47, %f6;
	sub.f32 	%f64, %f48, %f7;
	sub.f32 	%f65, %f49, %f8;
	div.rn.f32 	%f66, %f63, %f11;
	div.rn.f32 	%f67, %f64, %f11;
	div.rn.f32 	%f68, %f65, %f11;
	mul.f32 	%f69, %f67, %f67;
	fma.rn.f32 	%f70, %f66, %f66, %f69;
	fma.rn.f32 	%f71, %f68, %f68, %f70;
	sqrt.rn.f32 	%f72, %f71;
	div.rn.f32 	%f73, %f66, %f72;
	div.rn.f32 	%f74, %f67, %f72;
	div.rn.f32 	%f75, %f68, %f72;
	mul.f32 	%f76, %f61, %f74;
	fma.rn.f32 	%f77, %f60, %f73, %f76;
	fma.rn.f32 	%f78, %f62, %f75, %f77;
	ld.global.f32 	%f79, [%rd7+16];
	ld.global.f32 	%f80, [%rd1+16];
	ld.global.f32 	%f81, [%rd7+20];
	ld.global.f32 	%f82, [%rd1+20];
	ld.global.f32 	%f83, [%rd7+24];
	ld.global.f32 	%f84, [%rd1+24];
	fma.rn.f32 	%f85, %f79, %f80, %f78;
	fma.rn.f32 	%f86, %f81, %f82, %f78;
	fma.rn.f32 	%f87, %f83, %f84, %f78;
	ld.global.f32 	%f88, [%rd7+28];
	mul.f32 	%f14, %f85, %f88;
	mul.f32 	%f15, %f86, %f88;
	mul.f32 	%f16, %f88, %f87;
	setp.gt.f32 	%p9, %f14, 0f3F800000;
	mov.f32 	%f99, 0f3F800000;
	@%p9 bra 	$L__BB0_6;
	setp.lt.f32 	%p10, %f14, 0f00000000;
	mov.f32 	%f99, 0f00000000;
	@%p10 bra 	$L__BB0_6;
	mov.f32 	%f99, %f14;
$L__BB0_6:
	setp.gt.f32 	%p11, %f15, 0f3F800000;
	mov.f32 	%f100, 0f3F800000;
	@%p11 bra 	$L__BB0_9;
	setp.lt.f32 	%p12, %f15, 0f00000000;
	mov.f32 	%f100, 0f00000000;
	@%p12 bra 	$L__BB0_9;
	mov.f32 	%f100, %f15;
$L__BB0_9:
	setp.gt.f32 	%p13, %f16, 0f3F800000;
	mov.f32 	%f101, 0f3F800000;
	@%p13 bra 	$L__BB0_12;
	setp.lt.f32 	%p14, %f16, 0f00000000;
	mov.f32 	%f101, %f96;
	@%p14 bra 	$L__BB0_12;
	mov.f32 	%f101, %f16;
$L__BB0_12:
	cvta.to.global.u64 	%rd8, %rd2;
	mul.wide.s32 	%rd9, %r3, 12;
	add.s64 	%rd10, %rd8, %rd9;
	st.global.f32 	[%rd10], %f99;
	st.global.f32 	[%rd10+4], %f100;
	st.global.f32 	[%rd10+8], %f101;
$L__BB0_13:
	ret;

}
	// .globl	_Z9initSceneiiP6CameraP6SphereP5Light
.visible .entry _Z9initSceneiiP6CameraP6SphereP5Light(
	.param .u32 _Z9initSceneiiP6CameraP6SphereP5Light_param_0,
	.param .u32 _Z9initSceneiiP6CameraP6SphereP5Light_param_1,
	.param .u64 .ptr .align 1 _Z9initSceneiiP6CameraP6SphereP5Light_param_2,
	.param .u64 .ptr .align 1 _Z9initSceneiiP6CameraP6SphereP5Light_param_3,
	.param .u64 .ptr .align 1 _Z9initSceneiiP6CameraP6SphereP5Light_param_4
)
{
	.reg .pred 	%p<2>;
	.reg .b32 	%r<12>;
	.reg .b32 	%f<6>;
	.reg .b64 	%rd<7>;
	.reg .b64 	%fd<8>;

	ld.param.u32 	%r1, [_Z9initSceneiiP6CameraP6SphereP5Light_param_0];
	ld.param.u32 	%r2, [_Z9initSceneiiP6CameraP6SphereP5Light_param_1];
	ld.param.u64 	%rd1, [_Z9initSceneiiP6CameraP6SphereP5Light_param_2];
	ld.param.u64 	%rd2, [_Z9initSceneiiP6CameraP6SphereP5Light_param_3];
	ld.param.u64 	%rd3, [_Z9initSceneiiP6CameraP6SphereP5Light_param_4];
	mov.u32 	%r3, %tid.x;
	mov.u32 	%r4, %ctaid.x;
	or.b32  	%r5, %r3, %r4;
	setp.ne.s32 	%p1, %r5, 0;
	@%p1 bra 	$L__BB1_2;
	cvta.to.global.u64 	%rd4, %rd3;
	cvta.to.global.u64 	%rd5, %rd1;
	cvta.to.global.u64 	%rd6, %rd2;
	cvt.rn.f64.s32 	%fd1, %r1;
	mul.f64 	%fd2, %fd1, 0d3FE999999999999A;
	cvt.rn.f32.f64 	%f1, %fd2;
	cvt.rn.f64.s32 	%fd3, %r2;
	mul.f64 	%fd4, %fd3, 0d3FD0000000000000;
	cvt.rn.f32.f64 	%f2, %fd4;
	st.global.f32 	[%rd4], %f1;
	st.global.f32 	[%rd4+4], %f2;
	mov.b32 	%r6, 1120403456;
	st.global.u32 	[%rd4+8], %r6;
	mov.b32 	%r7, 1065353216;
	st.global.u32 	[%rd4+12], %r7;
	st.global.u32 	[%rd4+16], %r7;
	st.global.u32 	[%rd4+20], %r7;
	st.global.u32 	[%rd4+24], %r7;
	mov.b32 	%r8, 1056964608;
	st.global.u32 	[%rd4+28], %r8;
	mul.f64 	%fd5, %fd1, 0d3FE0000000000000;
	cvt.rn.f32.f64 	%f3, %fd5;
	mul.f64 	%fd6, %fd3, 0d3FE0000000000000;
	cvt.rn.f32.f64 	%f4, %fd6;
	st.global.f32 	[%rd5], %f3;
	st.global.f32 	[%rd5+4], %f4;
	mov.b32 	%r9, 0;
	st.global.u32 	[%rd5+8], %r9;
	st.global.u32 	[%rd5+12], %r9;
	st.global.u32 	[%rd5+16], %r9;
	st.global.u32 	[%rd5+20], %r7;
	mul.f64 	%fd7, %fd3, 0d3FDCCCCCCCCCCCCD;
	cvt.rn.f32.f64 	%f5, %fd7;
	st.global.f32 	[%rd6], %f3;
	st.global.f32 	[%rd6+4], %f5;
	mov.b32 	%r10, 1148846080;
	st.global.u32 	[%rd6+8], %r10;
	mov.b32 	%r11, 1137180672;
	st.global.u32 	[%rd6+12], %r11;
	st.global.u32 	[%rd6+16], %r7;
	st.global.u32 	[%rd6+20], %r9;
	st.global.u32 	[%rd6+24], %r9;
$L__BB1_2:
	ret;

}


// ===== COMPILED SASS (sm_100) =====

	.target	sm_100

	.elftype	@"ET_EXEC"


//--------------------- .note.nv.tkinfo           --------------------------
	.section	.note.nv.tkinfo,"",@"SHT_NOTE"
	.sectionflags	@"SHF_NOTE_NV_TKINFO"
	.tkinfo
        /*0018*/ 	.word	0x00000002
        /*0030*/ 	.string	""
        /*0030*/ 	.string	"ptxas"
        /*0030*/ 	.string	"Cuda compilation tools, release 13.0, V13.0.88"
        /*0030*/ 	.string	"Build cuda_13.0.r13.0/compiler.36424714_0"
        /*0030*/ 	.string	"-arch sm_100 -m 64 "



//--------------------- .note.nv.cuinfo           --------------------------
	.section	.note.nv.cuinfo,"",@"SHT_NOTE"
	.sectionflags	@"SHF_NOTE_NV_CUINFO"
        /*0018*/ 	.short	0x0002
        /*001a*/ 	.short	0x0064
        /*001c*/ 	.short	0x0082
	.zero		2


//--------------------- .nv.info                  --------------------------
	.section	.nv.info,"",@"SHT_CUDA_INFO"
	.align	4


	//----- nvinfo : EIATTR_REGCOUNT
	.align		4
        /*0000*/ 	.byte	0x04, 0x2f
        /*0002*/ 	.short	(.L_1 - .L_0)
	.align		4
.L_0:
        /*0004*/ 	.word	index@(_Z6renderP4Vec3iiPK6CameraPK6SpherePK5Light)
        /*0008*/ 	.word	0x0000001d


	//----- nvinfo : EIATTR_FRAME_SIZE
	.align		4
.L_1:
        /*000c*/ 	.byte	0x04, 0x11
        /*000e*/ 	.short	(.L_3 - .L_2)
	.align		4
.L_2:
        /*0010*/ 	.word	index@($__internal_1_$__cuda_sm3x_div_rn_noftz_f32_slowpath)
        /*0014*/ 	.word	0x00000000


	//----- nvinfo : EIATTR_FRAME_SIZE
	.align		4
.L_3:
        /*0018*/ 	.byte	0x04, 0x11
        /*001a*/ 	.short	(.L_5 - .L_4)
	.align		4
.L_4:
        /*001c*/ 	.word	index@($__internal_0_$__cuda_sm20_sqrt_rn_f32_slowpath)
        /*0020*/ 	.word	0x00000000


	//----- nvinfo : EIATTR_FRAME_SIZE
	.align		4
.L_5:
        /*0024*/ 	.byte	0x04, 0x11
        /*0026*/ 	.short	(.L_7 - .L_6)
	.align		4
.L_6:
        /*0028*/ 	.word	index@(_Z6renderP4Vec3iiPK6CameraPK6SpherePK5Light)
        /*002c*/ 	.word	0x00000000


	//----- nvinfo : EIATTR_REGCOUNT
	.align		4
.L_7:
        /*0030*/ 	.byte	0x04, 0x2f
        /*0032*/ 	.short	(.L_9 - .L_8)
	.align		4
.L_8:
        /*0034*/ 	.word	index@(_Z9initSceneiiP6CameraP6SphereP5Light)
        /*0038*/ 	.word	0x0000001a


	//----- nvinfo : EIATTR_FRAME_SIZE
	.align		4
.L_9:
        /*003c*/ 	.byte	0x04, 0x11
        /*003e*/ 	.short	(.L_11 - .L_10)
	.align		4
.L_10:
        /*0040*/ 	.word	index@(_Z9initSceneiiP6CameraP6SphereP5Light)
        /*0044*/ 	.word	0x00000000


	//----- nvinfo : EIATTR_MIN_STACK_SIZE
	.align		4
.L_11:
        /*0048*/ 	.byte	0x04, 0x12
        /*004a*/ 	.short	(.L_13 - .L_12)
	.align		4
.L_12:
        /*004c*/ 	.word	index@(_Z9initSceneiiP6CameraP6SphereP5Light)
        /*0050*/ 	.word	0x00000000


	//----- nvinfo : EIATTR_MIN_STACK_SIZE
	.align		4
.L_13:
        /*0054*/ 	.byte	0x04, 0x12
        /*0056*/ 	.short	(.L_15 - .L_14)
	.align		4
.L_14:
        /*0058*/ 	.word	index@(_Z6renderP4Vec3iiPK6CameraPK6SpherePK5Light)
        /*005c*/ 	.word	0x00000000
.L_15:


//--------------------- .nv.compat                --------------------------
	.section	.nv.compat,"",@"SHT_CUDA_COMPAT_INFO"
	.align	4
        /*0000*/ 	.byte	0x02, 0x09, 0x00, 0x00, 0x02, 0x02, 0x01, 0x00, 0x02, 0x05, 0x05, 0x00, 0x03, 0x07, 0x01, 0x01
        /*0010*/ 	.byte	0x02, 0x03, 0x00, 0x00, 0x02, 0x06, 0x01, 0x00, 0x04, 0x0b, 0x08, 0x00, 0x01, 0x00, 0x00, 0x00
        /*0020*/ 	.byte	0x00, 0x00, 0x00, 0x00


//--------------------- .nv.info._Z9initSceneiiP6CameraP6SphereP5Light --------------------------
	.section	.nv.info._Z9initSceneiiP6CameraP6SphereP5Light,"",@"SHT_CUDA_INFO"
	.sectionflags	@""
	.align	4


	//----- nvinfo : EIATTR_CUDA_API_VERSION
	.align		4
        /*0000*/ 	.byte	0x04, 0x37
        /*0002*/ 	.short	(.L_17 - .L_16)
.L_16:
        /*0004*/ 	.word	0x00000082


	//----- nvinfo : EIATTR_KPARAM_INFO
	.align		4
.L_17:
        /*0008*/ 	.byte	0x04, 0x17
        /*000a*/ 	.short	(.L_19 - .L_18)
.L_18:
        /*000c*/ 	.word	0x00000000
        /*0010*/ 	.short	0x0004
        /*0012*/ 	.short	0x0018
        /*0014*/ 	.byte	0x00, 0xf5, 0x21, 0x00


	//----- nvinfo : EIATTR_KPARAM_INFO
	.align		4
.L_19:
        /*0018*/ 	.byte	0x04, 0x17
        /*001a*/ 	.short	(.L_21 - .L_20)
.L_20:
        /*001c*/ 	.word	0x00000000
        /*0020*/ 	.short	0x0003
        /*0022*/ 	.short	0x0010
        /*0024*/ 	.byte	0x00, 0xf5, 0x21, 0x00


	//----- nvinfo : EIATTR_KPARAM_INFO
	.align		4
.L_21:
        /*0028*/ 	.byte	0x04, 0x17
        /*002a*/ 	.short	(.L_23 - .L_22)
.L_22:
        /*002c*/ 	.word	0x00000000
        /*0030*/ 	.short	0x0002
        /*0032*/ 	.short	0x0008
        /*0034*/ 	.byte	0x00, 0xf5, 0x21, 0x00


	//----- nvinfo : EIATTR_KPARAM_INFO
	.align		4
.L_23:
        /*0038*/ 	.byte	0x04, 0x17
        /*003a*/ 	.short	(.L_25 - .L_24)
.L_24:
        /*003c*/ 	.word	0x00000000
        /*0040*/ 	.short	0x0001
        /*0042*/ 	.short	0x0004
        /*0044*/ 	.byte	0x00, 0xf0, 0x11, 0x00


	//----- nvinfo : EIATTR_KPARAM_INFO
	.align		4
.L_25:
        /*0048*/ 	.byte	0x04, 0x17
        /*004a*/ 	.short	(.L_27 - .L_26)
.L_26:
        /*004c*/ 	.word	0x00000000
        /*0050*/ 	.short	0x0000
        /*0052*/ 	.short	0x0000
        /*0054*/ 	.byte	0x00, 0xf0, 0x11, 0x00


	//----- nvinfo : EIATTR_SPARSE_MMA_MASK
	.align		4
.L_27:
        /*0058*/ 	.byte	0x03, 0x50
        /*005a*/ 	.short	0x0000


	//----- nvinfo : EIATTR_MAXREG_COUNT
	.align		4
        /*005c*/ 	.byte	0x03, 0x1b
        /*005e*/ 	.short	0x00ff


	//----- nvinfo : EIATTR_MERCURY_ISA_VERSION
	.align		4
        /*0060*/ 	.byte	0x03, 0x5f
        /*0062*/ 	.short	0x0101


	//----- nvinfo : EIATTR_VRC_CTA_INIT_COUNT
	.align		4
        /*0064*/ 	.byte	0x02, 0x4a
	.zero		1
	.zero		1


	//----- nvinfo : EIATTR_EXIT_INSTR_OFFSETS
	.align		4
        /*0068*/ 	.byte	0x04, 0x1c
        /*006a*/ 	.short	(.L_29 - .L_28)


	//   ....[0]....
.L_28:
        /*006c*/ 	.word	0x00000040


	//   ....[1]....
        /*0070*/ 	.word	0x00000340


	//----- nvinfo : EIATTR_CBANK_PARAM_SIZE
	.align		4
.L_29:
        /*0074*/ 	.byte	0x03, 0x19
        /*0076*/ 	.short	0x0020


	//----- nvinfo : EIATTR_PARAM_CBANK
	.align		4
        /*0078*/ 	.byte	0x04, 0x0a
        /*007a*/ 	.short	(.L_31 - .L_30)
	.align		4
.L_30:
        /*007c*/ 	.word	index@(.nv.constant0._Z9initSceneiiP6CameraP6SphereP5Light)
        /*0080*/ 	.short	0x0380
        /*0082*/ 	.short	0x0020


	//----- nvinfo : EIATTR_SW_WAR
	.align		4
.L_31:
        /*0084*/ 	.byte	0x04, 0x36
        /*0086*/ 	.short	(.L_33 - .L_32)
.L_32:
        /*0088*/ 	.word	0x00000008
.L_33:


//--------------------- .nv.info._Z6renderP4Vec3iiPK6CameraPK6SpherePK5Light --------------------------
	.section	.nv.info._Z6renderP4Vec3iiPK6CameraPK6SpherePK5Light,"",@"SHT_CUDA_INFO"
	.sectionflags	@""
	.align	4


	//----- nvinfo : EIATTR_CUDA_API_VERSION
	.align		4
        /*0000*/ 	.byte	0x04, 0x37
        /*0002*/ 	.short	(.L_35 - .L_34)
.L_34:
        /*0004*/ 	.word	0x00000082


	//----- nvinfo : EIATTR_KPARAM_INFO
	.align		4
.L_35:
        /*0008*/ 	.byte	0x04, 0x17
        /*000a*/ 	.short	(.L_37 - .L_36)
.L_36:
        /*000c*/ 	.word	0x00000000
        /*0010*/ 	.short	0x0005
        /*0012*/ 	.short	0x0020
        /*0014*/ 	.byte	0x00, 0xf5, 0x21, 0x00


	//----- nvinfo : EIATTR_KPARAM_INFO
	.align		4
.L_37:
        /*0018*/ 	.byte	0x04, 0x17
        /*001a*/ 	.short	(.L_39 - .L_38)
.L_38:
        /*001c*/ 	.word	0x00000000
        /*0020*/ 	.short	0x0004
        /*0022*/ 	.short	0x0018
        /*0024*/ 	.byte	0x00, 0xf5, 0x21, 0x00


	//----- nvinfo : EIATTR_KPARAM_INFO
	.align		4
.L_39:
        /*0028*/ 	.byte	0x04, 0x17
        /*002a*/ 	.short	(.L_41 - .L_40)
.L_40:
        /*002c*/ 	.word	0x00000000
        /*0030*/ 	.short	0x0003
        /*0032*/ 	.short	0x0010
        /*0034*/ 	.byte	0x00, 0xf5, 0x21, 0x00


	//----- nvinfo : EIATTR_KPARAM_INFO
	.align		4
.L_41:
        /*0038*/ 	.byte	0x04, 0x17
        /*003a*/ 	.short	(.L_43 - .L_42)
.L_42:
        /*003c*/ 	.word	0x00000000
        /*0040*/ 	.short	0x0002
        /*0042*/ 	.short	0x000c
        /*0044*/ 	.byte	0x00, 0xf0, 0x11, 0x00


	//----- nvinfo : EIATTR_KPARAM_INFO
	.align		4
.L_43:
        /*0048*/ 	.byte	0x04, 0x17
        /*004a*/ 	.short	(.L_45 - .L_44)
.L_44:
        /*004c*/ 	.word	0x00000000
        /*0050*/ 	.short	0x0001
        /*0052*/ 	.short	0x0008
        /*0054*/ 	.byte	0x00, 0xf0, 0x11, 0x00


	//----- nvinfo : EIATTR_KPARAM_INFO
	.align		4
.L_45:
        /*0058*/ 	.byte	0x04, 0x17
        /*005a*/ 	.short	(.L_47 - .L_46)
.L_46:
        /*005c*/ 	.word	0x00000000
        /*0060*/ 	.short	0x0000
        /*0062*/ 	.short	0x0000
        /*0064*/ 	.byte	0x00, 0xf5, 0x21, 0x00


	//----- nvinfo : EIATTR_SPARSE_MMA_MASK
	.align		4
.L_47:
        /*0068*/ 	.byte	0x03, 0x50
        /*006a*/ 	.short	0x0000


	//----- nvinfo : EIATTR_MAXREG_COUNT
	.align		4
        /*006c*/ 	.byte	0x03, 0x1b
        /*006e*/ 	.short	0x00ff


	//----- nvinfo : EIATTR_MERCURY_ISA_VERSION
	.align		4
        /*0070*/ 	.byte	0x03, 0x5f
        /*0072*/ 	.short	0x0101


	//----- nvinfo : EIATTR_VRC_CTA_INIT_COUNT
	.align		4
        /*0074*/ 	.byte	0x02, 0x4a
	.zero		1
	.zero		1


	//----- nvinfo : EIATTR_EXIT_INSTR_OFFSETS
	.align		4
        /*0078*/ 	.byte	0x04, 0x1c
        /*007a*/ 	.short	(.L_49 - .L_48)


	//   ....[0]....
.L_48:
        /*007c*/ 	.word	0x000000c0


	//   ....[1]....
        /*0080*/ 	.word	0x00001450


	//----- nvinfo : EIATTR_CRS_STACK_SIZE
	.align		4
.L_49:
        /*0084*/ 	.byte	0x04, 0x1e
        /*0086*/ 	.short	(.L_51 - .L_50)
.L_50:
        /*0088*/ 	.word	0x00000000


	//----- nvinfo : EIATTR_CBANK_PARAM_SIZE
	.align		4
.L_51:
        /*008c*/ 	.byte	0x03, 0x19
        /*008e*/ 	.short	0x0028


	//----- nvinfo : EIATTR_PARAM_CBANK
	.align		4
        /*0090*/ 	.byte	0x04, 0x0a
        /*0092*/ 	.short	(.L_53 - .L_52)
	.align		4
.L_52:
        /*0094*/ 	.word	index@(.nv.constant0._Z6renderP4Vec3iiPK6CameraPK6SpherePK5Light)
        /*0098*/ 	.short	0x0380
        /*009a*/ 	.short	0x0028


	//----- nvinfo : EIATTR_SW_WAR
	.align		4
.L_53:
        /*009c*/ 	.byte	0x04, 0x36
        /*009e*/ 	.short	(.L_55 - .L_54)
.L_54:
        /*00a0*/ 	.word	0x00000008
.L_55:


//--------------------- .nv.callgraph             --------------------------
	.section	.nv.callgraph,"",@"SHT_CUDA_CALLGRAPH"
	.align	4
	.sectionentsize	8
	.align		4
        /*0000*/ 	.word	0x00000000
	.align		4
        /*0004*/ 	.word	0xffffffff
	.align		4
        /*0008*/ 	.word	0x00000000
	.align		4
        /*000c*/ 	.word	0xfffffffe
	.align		4
        /*0010*/ 	.word	0x00000000
	.align		4
        /*0014*/ 	.word	0xfffffffd
	.align		4
        /*0018*/ 	.word	0x00000000
	.align		4
        /*001c*/ 	.word	0xfffffffc


//--------------------- .text._Z9initSceneiiP6CameraP6SphereP5Light --------------------------
	.section	.text._Z9initSceneiiP6CameraP6SphereP5Light,"ax",@progbits
	.align	128
        .global         _Z9initSceneiiP6CameraP6SphereP5Light
        .type           _Z9initSceneiiP6CameraP6SphereP5Light,@function
        .size           _Z9initSceneiiP6CameraP6SphereP5Light,(.L_x_53 - _Z9initSceneiiP6CameraP6SphereP5Light)
        .other          _Z9initSceneiiP6CameraP6SphereP5Light,@"STO_CUDA_ENTRY STV_DEFAULT"
_Z9initSceneiiP6CameraP6SphereP5Light:
.text._Z9initSceneiiP6CameraP6SphereP5Light:
[----:B------:R-:W-:Y:S01]  /*0000*/  LDC R1, c[0x0][0x37c] ;  /* 0x0000df00ff017b82 */ /* 0x000fe20000000800 */
[----:B------:R-:W0:Y:S07]  /*0010*/  S2R R0, SR_TID.X ;  /* 0x0000000000007919 */ /* 0x000e2e0000002100 */
[----:B------:R-:W0:Y:S02]  /*0020*/  S2UR UR4, SR_CTAID.X ;  /* 0x00000000000479c3 */ /* 0x000e240000002500 */
[----:B0-----:R-:W-:-:S13]  /*0030*/  LOP3.LUT P0, RZ, R0, UR4, RZ, 0xfc, !PT ;  /* 0x0000000400ff7c12 */ /* 0x001fda000f80fcff */
[----:B------:R-:W-:Y:S05]  /*0040*/  @P0 EXIT ;  /* 0x000000000000094d */ /* 0x000fea0003800000 */
[----:B------:R-:W0:Y:S01]  /*0050*/  LDCU.64 UR4, c[0x0][0x380] ;  /* 0x00007000ff0477ac */ /* 0x000e220008000a00 */
[----:B------:R-:W1:Y:S01]  /*0060*/  LDC.64 R14, c[0x0][0x388] ;  /* 0x0000e200ff0e7b82 */ /* 0x000e620000000a00 */
[----:B------:R-:W-:Y:S01]  /*0070*/  IMAD.MOV.U32 R19, RZ, RZ, 0x42c80000 ;  /* 0x42c80000ff137424 */ /* 0x000fe200078e00ff */
[----:B------:R-:W-:Y:S01]  /*0080*/  MOV R23, 0x3f000000 ;  /* 0x3f00000000177802 */ /* 0x000fe20000000f00 */
[----:B------:R-:W-:Y:S01]  /*0090*/  UMOV UR6, 0xcccccccd ;  /* 0xcccccccd00067882 */ /* 0x000fe20000000000 */
[----:B------:R-:W-:Y:S01]  /*00a0*/  UMOV UR7, 0x3fdccccc ;  /* 0x3fdccccc00077882 */ /* 0x000fe20000000000 */
[----:B------:R-:W-:Y:S01]  /*00b0*/  IMAD.MOV.U32 R21, RZ, RZ, 0x3f800000 ;  /* 0x3f800000ff157424 */ /* 0x000fe200078e00ff */
[----:B0-----:R-:W0:Y:S01]  /*00c0*/  I2F.F64 R2, UR4 ;  /* 0x0000000400027d12 */ /* 0x001e220008201c00 */
[----:B------:R-:W-:-:S07]  /*00d0*/  UMOV UR4, 0x9999999a ;  /* 0x9999999a00047882 */ /* 0x000fce0000000000 */
[----:B------:R-:W2:Y:S01]  /*00e0*/  I2F.F64 R6, UR5 ;  /* 0x0000000500067d12 */ /* 0x000ea20008201c00 */
[----:B------:R-:W-:Y:S02]  /*00f0*/  UMOV UR5, 0x3fe99999 ;  /* 0x3fe9999900057882 */ /* 0x000fe40000000000 */
[C---:B0-----:R-:W-:Y:S02]  /*0100*/  DMUL R4, R2.reuse, UR4 ;  /* 0x0000000402047c28 */ /* 0x041fe40008000000 */
[----:B------:R-:W0:Y:S01]  /*0110*/  LDCU.64 UR4, c[0x0][0x358] ;  /* 0x00006b00ff0477ac */ /* 0x000e220008000a00 */
[----:B------:R-:W-:Y:S01]  /*0120*/  DMUL R10, R2, 0.5 ;  /* 0x3fe00000020a7828 */ /* 0x000fe20000000000 */
[----:B------:R-:W0:Y:S02]  /*0130*/  LDC.64 R2, c[0x0][0x398] ;  /* 0x0000e600ff027b82 */ /* 0x000e240000000a00 */
[----:B------:R3:W0:Y:S01]  /*0140*/  F2F.F32.F64 R17, R4 ;  /* 0x0000000400117310 */ /* 0x0006220000301000 */
[----:B--2---:R-:W-:-:S02]  /*0150*/  DMUL R8, R6, 0.25 ;  /* 0x3fd0000006087828 */ /* 0x004fc40000000000 */
[C---:B------:R-:W-:Y:S02]  /*0160*/  DMUL R12, R6.reuse, 0.5 ;  /* 0x3fe00000060c7828 */ /* 0x040fe40000000000 */
[----:B------:R-:W-:-:S03]  /*0170*/  DMUL R6, R6, UR6 ;  /* 0x0000000606067c28 */ /* 0x000fc60008000000 */
[----:B------:R-:W-:Y:S01]  /*0180*/  F2F.F32.F64 R11, R10 ;  /* 0x0000000a000b7310 */ /* 0x000fe20000301000 */
[----:B---3--:R-:W2:Y:S07]  /*0190*/  LDC.64 R4, c[0x0][0x390] ;  /* 0x0000e400ff047b82 */ /* 0x008eae0000000a00 */
[----:B------:R-:W3:Y:S01]  /*01a0*/  F2F.F32.F64 R9, R8 ;  /* 0x0000000800097310 */ /* 0x000ee20000301000 */
[----:B0-----:R0:W-:Y:S07]  /*01b0*/  STG.E desc[UR4][R2.64], R17 ;  /* 0x0000001102007986 */ /* 0x0011ee000c101904 */
[----:B------:R-:W1:Y:S01]  /*01c0*/  F2F.F32.F64 R13, R12 ;  /* 0x0000000c000d7310 */ /* 0x000e620000301000 */
[----:B------:R4:W-:Y:S04]  /*01d0*/  STG.E desc[UR4][R2.64+0x8], R19 ;  /* 0x0000081302007986 */ /* 0x0009e8000c101904 */
[----:B------:R-:W-:Y:S03]  /*01e0*/  STG.E desc[UR4][R2.64+0x1c], R23 ;  /* 0x00001c1702007986 */ /* 0x000fe6000c101904 */
[----:B------:R-:W5:Y:S01]  /*01f0*/  F2F.F32.F64 R7, R6 ;  /* 0x0000000600077310 */ /* 0x000f620000301000 */
[----:B0-----:R-:W-:Y:S01]  /*0200*/  HFMA2 R17, -RZ, RZ, 4.4765625, 0 ;  /* 0x447a0000ff117431 */ /* 0x001fe200000001ff */
[----:B------:R-:W-:Y:S01]  /*0210*/  STG.E desc[UR4][R2.64+0xc], R21 ;  /* 0x00000c1502007986 */ /* 0x000fe2000c101904 */
[----:B----4-:R-:W-:-:S03]  /*0220*/  IMAD.MOV.U32 R19, RZ, RZ, 0x43c80000 ;  /* 0x43c80000ff137424 */ /* 0x010fc600078e00ff */
[----:B------:R-:W-:Y:S04]  /*0230*/  STG.E desc[UR4][R2.64+0x10], R21 ;  /* 0x0000101502007986 */ /* 0x000fe8000c101904 */
[----:B------:R-:W-:Y:S04]  /*0240*/  STG.E desc[UR4][R2.64+0x14], R21 ;  /* 0x0000141502007986 */ /* 0x000fe8000c101904 */
[----:B------:R-:W-:Y:S04]  /*0250*/  STG.E desc[UR4][R2.64+0x18], R21 ;  /* 0x0000181502007986 */ /* 0x000fe8000c101904 */
[----:B---3--:R-:W-:Y:S04]  /*0260*/  STG.E desc[UR4][R2.64+0x4], R9 ;  /* 0x0000040902007986 */ /* 0x008fe8000c101904 */
[----:B-1----:R-:W-:Y:S04]  /*0270*/  STG.E desc[UR4][R14.64+0x4], R13 ;  /* 0x0000040d0e007986 */ /* 0x002fe8000c101904 */
[----:B------:R-:W-:Y:S04]  /*0280*/  STG.E desc[UR4][R14.64], R11 ;  /* 0x0000000b0e007986 */ /* 0x000fe8000c101904 */
[----:B------:R-:W-:Y:S04]  /*0290*/  STG.E desc[UR4][R14.64+0x8], RZ ;  /* 0x000008ff0e007986 */ /* 0x000fe8000c101904 */
[----:B------:R-:W-:Y:S04]  /*02a0*/  STG.E desc[UR4][R14.64+0xc], RZ ;  /* 0x00000cff0e007986 */ /* 0x000fe8000c101904 */
[----:B------:R-:W-:Y:S04]  /*02b0*/  STG.E desc[UR4][R14.64+0x10], RZ ;  /* 0x000010ff0e007986 */ /* 0x000fe8000c101904 */
[----:B------:R-:W-:Y:S04]  /*02c0*/  STG.E desc[UR4][R14.64+0x14], R21 ;  /* 0x000014150e007986 */ /* 0x000fe8000c101904 */
[----:B--2---:R-:W-:Y:S04]  /*02d0*/  STG.E desc[UR4][R4.64], R11 ;  /* 0x0000000b04007986 */ /* 0x004fe8000c101904 */
[----:B-----5:R-:W-:Y:S04]  /*02e0*/  STG.E desc[UR4][R4.64+0x4], R7 ;  /* 0x0000040704007986 */ /* 0x020fe8000c101904 */
[----:B------:R-:W-:Y:S04]  /*02f0*/  STG.E desc[UR4][R4.64+0x10], R21 ;  /* 0x0000101504007986 */ /* 0x000fe8000c101904 */
[----:B------:R-:W-:Y:S04]  /*0300*/  STG.E desc[UR4][R4.64+0x8], R17 ;  /* 0x0000081104007986 */ /* 0x000fe8000c101904 */
[----:B------:R-:W-:Y:S04]  /*0310*/  STG.E desc[UR4][R4.64+0xc], R19 ;  /* 0x00000c1304007986 */ /* 0x000fe8000c101904 */
[----:B------:R-:W-:Y:S04]  /*0320*/  STG.E desc[UR4][R4.64+0x14], RZ ;  /* 0x000014ff04007986 */ /* 0x000fe8000c101904 */
[----:B------:R-:W-:Y:S01]  /*0330*/  STG.E desc[UR4][R4.64+0x18], RZ ;  /* 0x000018ff04007986 */ /* 0x000fe2000c101904 */
[----:B------:R-:W-:Y:S05]  /*0340*/  EXIT ;  /* 0x000000000000794d */ /* 0x000fea0003800000 */
.L_x_0:
[----:B------:R-:W-:-:S00]  /*0350*/  BRA `(.L_x_0) ;  /* 0xfffffffc00fc7947 */ /* 0x000fc0000383ffff */
[----:B------:R-:W-:-:S00]  /*0360*/  NOP ;  /* 0x0000000000007918 */ /* 0x000fc00000000000 */
        /* <DEDUP_REMOVED lines=9> */
.L_x_53:


//--------------------- .text._Z6renderP4Vec3iiPK6CameraPK6SpherePK5Light --------------------------
	.section	.text._Z6renderP4Vec3iiPK6CameraPK6SpherePK5Light,"ax",@progbits
	.align	128
        .global         _Z6renderP4Vec3iiPK6CameraPK6SpherePK5Light
        .type           _Z6renderP4Vec3iiPK6CameraPK6SpherePK5Light,@function
        .size           _Z6renderP4Vec3iiPK6CameraPK6SpherePK5Light,(.L_x_52 - _Z6renderP4Vec3iiPK6CameraPK6SpherePK5Light)
        .other          _Z6renderP4Vec3iiPK6CameraPK6SpherePK5Light,@"STO_CUDA_ENTRY STV_DEFAULT"
_Z6renderP4Vec3iiPK6CameraPK6SpherePK5Light:
.text._Z6renderP4Vec3iiPK6CameraPK6SpherePK5Light:
[----:B------:R-:W-:Y:S01]  /*0000*/  LDC R1, c[0x0][0x37c] ;  /* 0x0000df00ff017b82 */ /* 0x000fe20000000800 */
[----:B------:R-:W0:Y:S07]  /*0010*/  S2R R3, SR_TID.Y ;  /* 0x0000000000037919 */ /* 0x000e2e0000002200 */
[----:B------:R-:W1:Y:S01]  /*0020*/  LDC R9, c[0x0][0x360] ;  /* 0x0000d800ff097b82 */ /* 0x000e620000000800 */
[----:B------:R-:W2:Y:S01]  /*0030*/  LDCU.64 UR6, c[0x0][0x388] ;  /* 0x00007100ff0677ac */ /* 0x000ea20008000a00 */
[----:B------:R-:W1:Y:S06]  /*0040*/  S2R R0, SR_TID.X ;  /* 0x0000000000007919 */ /* 0x000e6c0000002100 */
[----:B------:R-:W0:Y:S08]  /*0050*/  S2UR UR5, SR_CTAID.Y ;  /* 0x00000000000579c3 */ /* 0x000e300000002600 */
[----:B------:R-:W0:Y:S08]  /*0060*/  LDC R2, c[0x0][0x364] ;  /* 0x0000d900ff027b82 */ /* 0x000e300000000800 */
[----:B------:R-:W1:Y:S01]  /*0070*/  S2UR UR4, SR_CTAID.X ;  /* 0x00000000000479c3 */ /* 0x000e620000002500 */
[----:B0-----:R-:W-:-:S05]  /*0080*/  IMAD R2, R2, UR5, R3 ;  /* 0x0000000502027c24 */ /* 0x001fca000f8e0203 */
[----:B--2---:R-:W-:Y:S01]  /*0090*/  ISETP.GE.AND P0, PT, R2, UR7, PT ;  /* 0x0000000702007c0c */ /* 0x004fe2000bf06270 */
[----:B-1----:R-:W-:-:S05]  /*00a0*/  IMAD R9, R9, UR4, R0 ;  /* 0x0000000409097c24 */ /* 0x002fca000f8e0200 */
[----:B------:R-:W-:-:S13]  /*00b0*/  ISETP.GE.OR P0, PT, R9, UR6, P0 ;  /* 0x0000000609007c0c */ /* 0x000fda0008706670 */
[----:B------:R-:W-:Y:S05]  /*00c0*/  @P0 EXIT ;  /* 0x000000000000094d */ /* 0x000fea0003800000 */
[----:B------:R-:W0:Y:S01]  /*00d0*/  LDC.64 R10, c[0x0][0x398] ;  /* 0x0000e600ff0a7b82 */ /* 0x000e220000000a00 */
[----:B------:R-:W0:Y:S07]  /*00e0*/  LDCU.64 UR4, c[0x0][0x358] ;  /* 0x00006b00ff0477ac */ /* 0x000e2e0008000a00 */
[----:B------:R-:W1:Y:S01]  /*00f0*/  LDC.64 R12, c[0x0][0x390] ;  /* 0x0000e400ff0c7b82 */ /* 0x000e620000000a00 */
[----:B0-----:R-:W2:Y:S04]  /*0100*/  LDG.E R5, desc[UR4][R10.64+0x4] ;  /* 0x000004040a057981 */ /* 0x001ea8000c1e1900 */
[----:B------:R-:W3:Y:S04]  /*0110*/  LDG.E R6, desc[UR4][R10.64] ;  /* 0x000000040a067981 */ /* 0x000ee8000c1e1900 */
[----:B-1----:R-:W4:Y:S04]  /*0120*/  LDG.E R3, desc[UR4][R12.64+0x10] ;  /* 0x000010040c037981 */ /* 0x002f28000c1e1900 */
[----:B------:R-:W5:Y:S04]  /*0130*/  LDG.E R7, desc[UR4][R10.64+0x8] ;  /* 0x000008040a077981 */ /* 0x000f68000c1e1900 */
[----:B------:R-:W5:Y:S04]  /*0140*/  LDG.E R16, desc[UR4][R12.64+0xc] ;  /* 0x00000c040c107981 */ /* 0x000f68000c1e1900 */
[----:B------:R-:W5:Y:S04]  /*0150*/  LDG.E R0, desc[UR4][R12.64+0x14] ;  /* 0x000014040c007981 */ /* 0x000f68000c1e1900 */
[----:B------:R0:W5:Y:S01]  /*0160*/  LDG.E R8, desc[UR4][R10.64+0xc] ;  /* 0x00000c040a087981 */ /* 0x000162000c1e1900 */
[----:B------:R-:W-:-:S02]  /*0170*/  I2FP.F32.U32 R18, R2 ;  /* 0x0000000200127245 */ /* 0x000fc40000201000 */
[----:B------:R-:W-:Y:S01]  /*0180*/  I2FP.F32.S32 R17, R9 ;  /* 0x0000000900117245 */ /* 0x000fe20000201400 */
[----:B------:R-:W-:Y:S01]  /*0190*/  BSSY.RECONVERGENT B0, `(.L_x_1) ;  /* 0x0000126000007945 */ /* 0x000fe20003800200 */
[----:B------:R-:W-:Y:S02]  /*01a0*/  IMAD R9, R2, UR6, R9 ;  /* 0x0000000602097c24 */ /* 0x000fe4000f8e0209 */
[----:B--2---:R-:W-:Y:S01]  /*01b0*/  FADD R4, R18, -R5 ;  /* 0x8000000512047221 */ /* 0x004fe20000000000 */
[----:B---3--:R-:W-:-:S03]  /*01c0*/  FADD R15, R17, -R6 ;  /* 0x80000006110f7221 */ /* 0x008fc60000000000 */
[-C--:B------:R-:W-:Y:S01]  /*01d0*/  FMUL R14, R4, R4.reuse ;  /* 0x00000004040e7220 */ /* 0x080fe20000400000 */
[C---:B----4-:R-:W-:Y:S01]  /*01e0*/  FMUL R21, R3.reuse, R3 ;  /* 0x0000000303157220 */ /* 0x050fe20000400000 */
[----:B------:R-:W-:Y:S02]  /*01f0*/  FMUL R4, R3, R4 ;  /* 0x0000000403047220 */ /* 0x000fe40000400000 */
[-C--:B------:R-:W-:Y:S01]  /*0200*/  FFMA R14, R15, R15.reuse, R14 ;  /* 0x0000000f0f0e7223 */ /* 0x080fe2000000000e */
[----:B-----5:R-:W-:Y:S01]  /*0210*/  FADD R19, RZ, -R7 ;  /* 0x80000007ff137221 */ /* 0x020fe20000000000 */
[C---:B------:R-:W-:Y:S01]  /*0220*/  FFMA R21, R16.reuse, R16, R21 ;  /* 0x0000001010157223 */ /* 0x040fe20000000015 */
[----:B------:R-:W-:Y:S02]  /*0230*/  FFMA R4, R16, R15, R4 ;  /* 0x0000000f10047223 */ /* 0x000fe40000000004 */
[-C--:B0-----:R-:W-:Y:S01]  /*0240*/  FFMA R11, R19, R19.reuse, R14 ;  /* 0x00000013130b7223 */ /* 0x081fe2000000000e */
[C---:B------:R-:W-:Y:S01]  /*0250*/  FFMA R23, R0.reuse, R0, R21 ;  /* 0x0000000000177223 */ /* 0x040fe20000000015 */
[----:B------:R-:W-:-:S03]  /*0260*/  FFMA R4, R0, R19, R4 ;  /* 0x0000001300047223 */ /* 0x000fc60000000004 */
[----:B------:R-:W-:Y:S01]  /*0270*/  FMUL R10, R23, -4 ;  /* 0xc0800000170a7820 */ /* 0x000fe20000400000 */
[----:B------:R-:W-:Y:S01]  /*0280*/  FFMA R11, -R8, R8, R11 ;  /* 0x00000008080b7223 */ /* 0x000fe2000000010b */
[----:B------:R-:W-:-:S03]  /*0290*/  FADD R19, R4, R4 ;  /* 0x0000000404137221 */ /* 0x000fc60000000000 */
[----:B------:R-:W-:-:S04]  /*02a0*/  FMUL R10, R11, R10 ;  /* 0x0000000a0b0a7220 */ /* 0x000fc80000400000 */
[----:B------:R-:W-:-:S05]  /*02b0*/  FFMA R10, R19, R19, R10 ;  /* 0x00000013130a7223 */ /* 0x000fca000000000a */
[----:B------:R-:W-:Y:S01]  /*02c0*/  FSETP.GEU.AND P0, PT, R10, 9.9999997473787516356e-05, PT ;  /* 0x38d1b7170a00780b */ /* 0x000fe20003f0e000 */
[----:B------:R-:W-:Y:S01]  /*02d0*/  HFMA2 R11, -RZ, RZ, 0, 0 ;  /* 0x00000000ff0b7431 */ /* 0x000fe200000001ff */
[----:B------:R-:W-:-:S11]  /*02e0*/  CS2R R20, SRZ ;  /* 0x0000000000147805 */ /* 0x000fd6000001ff00 */
[----:B------:R-:W-:Y:S05]  /*02f0*/  @!P0 BRA `(.L_x_2) ;  /* 0x00000010003c8947 */ /* 0x000fea0003800000 */
[----:B------:R-:W-:Y:S01]  /*0300*/  IADD3 R2, PT, PT, R10, -0xd000000, RZ ;  /* 0xf30000000a027810 */ /* 0x000fe20007ffe0ff */
[----:B------:R0:W1:Y:S01]  /*0310*/  MUFU.RSQ R11, R10 ;  /* 0x0000000a000b7308 */ /* 0x0000620000001400 */
[----:B------:R-:W-:Y:S02]  /*0320*/  BSSY.RECONVERGENT B1, `(.L_x_3) ;  /* 0x000000c000017945 */ /* 0x000fe40003800200 */
[----:B------:R-:W-:-:S13]  /*0330*/  ISETP.GT.U32.AND P0, PT, R2, 0x727fffff, PT ;  /* 0x727fffff0200780c */ /* 0x000fda0003f04070 */
[----:B0-----:R-:W-:Y:S05]  /*0340*/  @!P0 BRA `(.L_x_4) ;  /* 0x0000000000148947 */ /* 0x001fea0003800000 */
[----:B------:R-:W-:Y:S02]  /*0350*/  MOV R2, R10 ;  /* 0x0000000a00027202 */ /* 0x000fe40000000f00 */
[----:B------:R-:W-:-:S07]  /*0360*/  MOV R4, 0x380 ;  /* 0x0000038000047802 */ /* 0x000fce0000000f00 */
[----:B-1----:R-:W-:Y:S05]  /*0370*/  CALL.REL.NOINC `($__internal_0_$__cuda_sm20_sqrt_rn_f32_slowpath) ;  /* 0x0000001000387944 */ /* 0x002fea0003c00000 */
[----:B------:R-:W-:Y:S01]  /*0380*/  MOV R22, R12 ;  /* 0x0000000c00167202 */ /* 0x000fe20000000f00 */
[----:B------:R-:W-:Y:S06]  /*0390*/  BRA `(.L_x_5) ;  /* 0x0000000000107947 */ /* 0x000fec0003800000 */
.L_x_4:
[----:B-1----:R-:W-:Y:S01]  /*03a0*/  FMUL.FTZ R13, R10, R11 ;  /* 0x0000000b0a0d7220 */ /* 0x002fe20000410000 */
[----:B------:R-:W-:-:S03]  /*03b0*/  FMUL.FTZ R11, R11, 0.5 ;  /* 0x3f0000000b0b7820 */ /* 0x000fc60000410000 */
[----:B------:R-:W-:-:S04]  /*03c0*/  FFMA R10, -R13, R13, R10 ;  /* 0x0000000d0d0a7223 */ /* 0x000fc8000000010a */
[----:B------:R-:W-:-:S07]  /*03d0*/  FFMA R22, R10, R11, R13 ;  /* 0x0000000b0a167223 */ /* 0x000fce000000000d */
.L_x_5:
[----:B------:R-:W-:Y:S05]  /*03e0*/  BSYNC.RECONVERGENT B1 ;  /* 0x0000000000017941 */ /* 0x000fea0003800200 */
.L_x_3:
[----:B------:R-:W-:Y:S01]  /*03f0*/  FADD R23, R23, R23 ;  /* 0x0000001717177221 */ /* 0x000fe20000000000 */
[----:B------:R-:W-:Y:S01]  /*0400*/  FADD R2, -R19, R22 ;  /* 0x0000001613027221 */ /* 0x000fe20000000100 */
[----:B------:R-:W-:Y:S02]  /*0410*/  BSSY.RECONVERGENT B3, `(.L_x_6) ;  /* 0x000000c000037945 */ /* 0x000fe40003800200 */
[----:B------:R-:W0:Y:S08]  /*0420*/  MUFU.RCP R4, R23 ;  /* 0x0000001700047308 */ /* 0x000e300000001000 */
[----:B------:R-:W1:Y:S01]  /*0430*/  FCHK P0, R2, R23 ;  /* 0x0000001702007302 */ /* 0x000e620000000000 */
[----:B0-----:R-:W-:-:S04]  /*0440*/  FFMA R11, -R23, R4, 1 ;  /* 0x3f800000170b7423 */ /* 0x001fc80000000104 */
[----:B------:R-:W-:-:S04]  /*0450*/  FFMA R11, R4, R11, R4 ;  /* 0x0000000b040b7223 */ /* 0x000fc80000000004 */
[----:B------:R-:W-:-:S04]  /*0460*/  FFMA R24, R2, R11, RZ ;  /* 0x0000000b02187223 */ /* 0x000fc800000000ff */
[----:B------:R-:W-:-:S04]  /*0470*/  FFMA R4, -R23, R24, R2 ;  /* 0x0000001817047223 */ /* 0x000fc80000000102 */
[----:B------:R-:W-:Y:S01]  /*0480*/  FFMA R24, R11, R4, R24 ;  /* 0x000000040b187223 */ /* 0x000fe20000000018 */
[----:B-1----:R-:W-:Y:S06]  /*0490*/  @!P0 BRA `(.L_x_7) ;  /* 0x00000000000c8947 */ /* 0x002fec0003800000 */
[----:B------:R-:W-:-:S07]  /*04a0*/  MOV R4, 0x4c0 ;  /* 0x000004c000047802 */ /* 0x000fce0000000f00 */
[----:B------:R-:W-:Y:S05]  /*04b0*/  CALL.REL.NOINC `($__internal_1_$__cuda_sm3x_div_rn_noftz_f32_slowpath) ;  /* 0x0000001000407944 */ /* 0x000fea0003c00000 */
[----:B------:R-:W-:-:S07]  /*04c0*/  MOV R24, R2 ;  /* 0x0000000200187202 */ /* 0x000fce0000000f00 */
.L_x_7:
[----:B------:R-:W-:Y:S05]  /*04d0*/  BSYNC.RECONVERGENT B3 ;  /* 0x0000000000037941 */ /* 0x000fea0003800200 */
.L_x_6:
[----:B------:R-:W0:Y:S01]  /*04e0*/  MUFU.RCP R2, R23 ;  /* 0x0000001700027308 */ /* 0x000e220000001000 */
[----:B------:R-:W-:Y:S01]  /*04f0*/  FADD R22, -R19, -R22 ;  /* 0x8000001613167221 */ /* 0x000fe20000000100 */
[----:B------:R-:W-:Y:S06]  /*0500*/  BSSY.RECONVERGENT B3, `(.L_x_8) ;  /* 0x000000b000037945 */ /* 0x000fec0003800200 */
[----:B------:R-:W1:Y:S01]  /*0510*/  FCHK P0, R22, R23 ;  /* 0x0000001716007302 */ /* 0x000e620000000000 */
[----:B0-----:R-:W-:-:S04]  /*0520*/  FFMA R11, -R23, R2, 1 ;  /* 0x3f800000170b7423 */ /* 0x001fc80000000102 */
[----:B------:R-:W-:-:S04]  /*0530*/  FFMA R2, R2, R11, R2 ;  /* 0x0000000b02027223 */ /* 0x000fc80000000002 */
[----:B------:R-:W-:-:S04]  /*0540*/  FFMA R4, R2, R22, RZ ;  /* 0x0000001602047223 */ /* 0x000fc800000000ff */
[----:B------:R-:W-:-:S04]  /*0550*/  FFMA R11, -R23, R4, R22 ;  /* 0x00000004170b7223 */ /* 0x000fc80000000116 */
[----:B------:R-:W-:Y:S01]  /*0560*/  FFMA R2, R2, R11, R4 ;  /* 0x0000000b02027223 */ /* 0x000fe20000000004 */
[----:B-1----:R-:W-:Y:S06]  /*0570*/  @!P0 BRA `(.L_x_9) ;  /* 0x00000000000c8947 */ /* 0x002fec0003800000 */
[----:B------:R-:W-:Y:S02]  /*0580*/  MOV R2, R22 ;  /* 0x0000001600027202 */ /* 0x000fe40000000f00 */
[----:B------:R-:W-:-:S07]  /*0590*/  MOV R4, 0x5b0 ;  /* 0x000005b000047802 */ /* 0x000fce0000000f00 */
[----:B------:R-:W-:Y:S05]  /*05a0*/  CALL.REL.NOINC `($__internal_1_$__cuda_sm3x_div_rn_noftz_f32_slowpath) ;  /* 0x0000001000047944 */ /* 0x000fea0003c00000 */
.L_x_9:
[----:B------:R-:W-:Y:S05]  /*05b0*/  BSYNC.RECONVERGENT B3 ;  /* 0x0000000000037941 */ /* 0x000fea0003800200 */
.L_x_8:
[----:B------:R-:W-:Y:S01]  /*05c0*/  FSETP.GEU.AND P0, PT, R24, R2, PT ;  /* 0x000000021800720b */ /* 0x000fe20003f0e000 */
[----:B------:R-:W-:-:S03]  /*05d0*/  HFMA2 R11, -RZ, RZ, 0, 0 ;  /* 0x00000000ff0b7431 */ /* 0x000fc600000001ff */
[----:B------:R-:W-:-:S04]  /*05e0*/  FSEL R19, R24, R2, !P0 ;  /* 0x0000000218137208 */ /* 0x000fc80004000000 */
[----:B------:R-:W-:-:S04]  /*05f0*/  FSETP.GTU.AND P0, PT, R19, 2.14748364800000000000e+09, PT ;  /* 0x4f0000001300780b */ /* 0x000fc80003f0c000 */
[----:B------:R-:W-:-:S13]  /*0600*/  FSETP.LTU.OR P0, PT, R19, 0.0020000000949949026108, P0 ;  /* 0x3b03126f1300780b */ /* 0x000fda0000709400 */
[----:B------:R-:W-:Y:S05]  /*0610*/  @P0 BRA `(.L_x_2) ;  /* 0x0000000c00740947 */ /* 0x000fea0003800000 */
[----:B------:R-:W0:Y:S02]  /*0620*/  LDC.64 R10, c[0x0][0x3a0] ;  /* 0x0000e800ff0a7b82 */ /* 0x000e240000000a00 */
[----:B0-----:R-:W2:Y:S04]  /*0630*/  LDG.E R13, desc[UR4][R10.64+0x4] ;  /* 0x000004040a0d7981 */ /* 0x001ea8000c1e1900 */
[----:B------:R-:W3:Y:S04]  /*0640*/  LDG.E R14, desc[UR4][R10.64] ;  /* 0x000000040a0e7981 */ /* 0x000ee8000c1e1900 */
[----:B------:R-:W4:Y:S01]  /*0650*/  LDG.E R15, desc[UR4][R10.64+0x8] ;  /* 0x000008040a0f7981 */ /* 0x000f22000c1e1900 */
[-C--:B------:R-:W-:Y:S01]  /*0660*/  FFMA R18, R3, R19.reuse, R18 ;  /* 0x0000001303127223 */ /* 0x080fe20000000012 */
[-C--:B------:R-:W-:Y:S01]  /*0670*/  FFMA R17, R16, R19.reuse, R17 ;  /* 0x0000001310117223 */ /* 0x080fe20000000011 */
[----:B------:R-:W-:Y:S01]  /*0680*/  FFMA R16, R0, R19, RZ ;  /* 0x0000001300107223 */ /* 0x000fe200000000ff */
[----:B------:R-:W-:Y:S01]  /*0690*/  BSSY.RECONVERGENT B1, `(.L_x_10) ;  /* 0x0000014000017945 */ /* 0x000fe20003800200 */
[----:B--2---:R-:W-:Y:S01]  /*06a0*/  FADD R3, -R18, R13 ;  /* 0x0000000d12037221 */ /* 0x004fe20000000100 */
[----:B---3--:R-:W-:-:S03]  /*06b0*/  FADD R14, -R17, R14 ;  /* 0x0000000e110e7221 */ /* 0x008fc60000000100 */
[----:B------:R-:W-:Y:S01]  /*06c0*/  FMUL R13, R3, R3 ;  /* 0x00000003030d7220 */ /* 0x000fe20000400000 */
[----:B----4-:R-:W-:-:S03]  /*06d0*/  FADD R0, -R16, R15 ;  /* 0x0000000f10007221 */ /* 0x010fc60000000100 */
[----:B------:R-:W-:-:S04]  /*06e0*/  FFMA R13, R14, R14, R13 ;  /* 0x0000000e0e0d7223 */ /* 0x000fc8000000000d */
[----:B------:R-:W-:-:S04]  /*06f0*/  FFMA R12, R0, R0, R13 ;  /* 0x00000000000c7223 */ /* 0x000fc8000000000d */
[----:B------:R-:W-:Y:S01]  /*0700*/  VIADD R2, R12, 0xf3000000 ;  /* 0xf30000000c027836 */ /* 0x000fe20000000000 */
[----:B------:R0:W1:Y:S04]  /*0710*/  MUFU.RSQ R11, R12 ;  /* 0x0000000c000b7308 */ /* 0x0000680000001400 */
[----:B------:R-:W-:-:S13]  /*0720*/  ISETP.GT.U32.AND P0, PT, R2, 0x727fffff, PT ;  /* 0x727fffff0200780c */ /* 0x000fda0003f04070 */
[----:B01----:R-:W-:Y:S05]  /*0730*/  @!P0 BRA `(.L_x_11) ;  /* 0x0000000000148947 */ /* 0x003fea0003800000 */
[----:B------:R-:W-:Y:S02]  /*0740*/  MOV R2, R12 ;  /* 0x0000000c00027202 */ /* 0x000fe40000000f00 */
[----:B------:R-:W-:-:S07]  /*0750*/  MOV R4, 0x770 ;  /* 0x0000077000047802 */ /* 0x000fce0000000f00 */
[----:B------:R-:W-:Y:S05]  /*0760*/  CALL.REL.NOINC `($__internal_0_$__cuda_sm20_sqrt_rn_f32_slowpath) ;  /* 0x0000000c003c7944 */ /* 0x000fea0003c00000 */
[----:B------:R-:W-:Y:S01]  /*0770*/  MOV R21, R12 ;  /* 0x0000000c00157202 */ /* 0x000fe20000000f00 */
[----:B------:R-:W-:Y:S06]  /*0780*/  BRA `(.L_x_12) ;  /* 0x0000000000107947 */ /* 0x000fec0003800000 */
.L_x_11:
[----:B------:R-:W-:Y:S01]  /*0790*/  FMUL.FTZ R21, R12, R11 ;  /* 0x0000000b0c157220 */ /* 0x000fe20000410000 */
[----:B------:R-:W-:-:S03]  /*07a0*/  FMUL.FTZ R4, R11, 0.5 ;  /* 0x3f0000000b047820 */ /* 0x000fc60000410000 */
[----:B------:R-:W-:-:S04]  /*07b0*/  FFMA R2, -R21, R21, R12 ;  /* 0x0000001515027223 */ /* 0x000fc8000000010c */
[----:B------:R-:W-:-:S07]  /*07c0*/  FFMA R21, R2, R4, R21 ;  /* 0x0000000402157223 */ /* 0x000fce0000000015 */
.L_x_12:
[----:B------:R-:W-:Y:S05]  /*07d0*/  BSYNC.RECONVERGENT B1 ;  /* 0x0000000000017941 */ /* 0x000fea0003800200 */
.L_x_10:
[----:B------:R-:W0:Y:S01]  /*07e0*/  MUFU.RCP R2, R21 ;  /* 0x0000001500027308 */ /* 0x000e220000001000 */
[----:B------:R-:W-:Y:S07]  /*07f0*/  BSSY.RECONVERGENT B3, `(.L_x_13) ;  /* 0x000000d000037945 */ /* 0x000fee0003800200 */
[----:B------:R-:W1:Y:S01]  /*0800*/  FCHK P0, R14, R21 ;  /* 0x000000150e007302 */ /* 0x000e620000000000 */
[----:B0-----:R-:W-:-:S04]  /*0810*/  FFMA R11, R2, -R21, 1 ;  /* 0x3f800000020b7423 */ /* 0x001fc80000000815 */
[----:B------:R-:W-:-:S04]  /*0820*/  FFMA R11, R2, R11, R2 ;  /* 0x0000000b020b7223 */ /* 0x000fc80000000002 */
[----:B------:R-:W-:-:S04]  /*0830*/  FFMA R20, R14, R11, RZ ;  /* 0x0000000b0e147223 */ /* 0x000fc800000000ff */
[----:B------:R-:W-:-:S04]  /*0840*/  FFMA R2, R20, -R21, R14 ;  /* 0x8000001514027223 */ /* 0x000fc8000000000e */
[----:B------:R-:W-:Y:S01]  /*0850*/  FFMA R20, R11, R2, R20 ;  /* 0x000000020b147223 */ /* 0x000fe20000000014 */
[----:B-1----:R-:W-:Y:S06]  /*0860*/  @!P0 BRA `(.L_x_14) ;  /* 0x0000000000148947 */ /* 0x002fec0003800000 */
[----:B------:R-:W-:Y:S02]  /*0870*/  MOV R2, R14 ;  /* 0x0000000e00027202 */ /* 0x000fe40000000f00 */
[----:B------:R-:W-:Y:S02]  /*0880*/  MOV R23, R21 ;  /* 0x0000001500177202 */ /* 0x000fe40000000f00 */
[----:B------:R-:W-:-:S07]  /*0890*/  MOV R4, 0x8b0 ;  /* 0x000008b000047802 */ /* 0x000fce0000000f00 */
[----:B------:R-:W-:Y:S05]  /*08a0*/  CALL.REL.NOINC `($__internal_1_$__cuda_sm3x_div_rn_noftz_f32_slowpath) ;  /* 0x0000000c00447944 */ /* 0x000fea0003c00000 */
[----:B------:R-:W-:-:S07]  /*08b0*/  MOV R20, R2 ;  /* 0x0000000200147202 */ /* 0x000fce0000000f00 */
.L_x_14:
[----:B------:R-:W-:Y:S05]  /*08c0*/  BSYNC.RECONVERGENT B3 ;  /* 0x0000000000037941 */ /* 0x000fea0003800200 */
.L_x_13:
        /* <DEDUP_REMOVED lines=9> */
[----:B------:R-:W-:Y:S01]  /*0960*/  MOV R2, R3 ;  /* 0x0000000300027202 */ /* 0x000fe20000000f00 */
[----:B------:R-:W-:Y:S01]  /*0970*/  IMAD.MOV.U32 R23, RZ, RZ, R21 ;  /* 0x000000ffff177224 */ /* 0x000fe200078e0015 */
[----:B------:R-:W-:-:S07]  /*0980*/  MOV R4, 0x9a0 ;  /* 0x000009a000047802 */ /* 0x000fce0000000f00 */
[----:B------:R-:W-:Y:S05]  /*0990*/  CALL.REL.NOINC `($__internal_1_$__cuda_sm3x_div_rn_noftz_f32_slowpath) ;  /* 0x0000000c00087944 */ /* 0x000fea0003c00000 */
[----:B------:R-:W-:-:S07]  /*09a0*/  MOV R19, R2 ;  /* 0x0000000200137202 */ /* 0x000fce0000000f00 */
.L_x_16:
[----:B------:R-:W-:Y:S05]  /*09b0*/  BSYNC.RECONVERGENT B3 ;  /* 0x0000000000037941 */ /* 0x000fea0003800200 */
.L_x_15:
        /* <DEDUP_REMOVED lines=14> */
.L_x_18:
[----:B------:R-:W-:Y:S05]  /*0aa0*/  BSYNC.RECONVERGENT B3 ;  /* 0x0000000000037941 */ /* 0x000fea0003800200 */
.L_x_17:
[----:B------:R-:W0:Y:S01]  /*0ab0*/  MUFU.RCP R11, R8 ;  /* 0x00000008000b7308 */ /* 0x000e220000001000 */
[----:B------:R-:W-:Y:S01]  /*0ac0*/  FADD R2, -R6, R17 ;  /* 0x0000001106027221 */ /* 0x000fe20000000100 */
[----:B------:R-:W-:Y:S01]  /*0ad0*/  BSSY.RECONVERGENT B3, `(.L_x_19) ;  /* 0x000000e000037945 */ /* 0x000fe20003800200 */
[----:B------:R-:W-:Y:S01]  /*0ae0*/  FADD R5, -R5, R18 ;  /* 0x0000001205057221 */ /* 0x000fe20000000100 */
[----:B------:R-:W-:-:S04]  /*0af0*/  FADD R7, -R7, R16 ;  /* 0x0000001007077221 */ /* 0x000fc80000000100 */
        /* <DEDUP_REMOVED lines=10> */
[----:B------:R-:W-:-:S07]  /*0ba0*/  MOV R6, R2 ;  /* 0x0000000200067202 */ /* 0x000fce0000000f00 */
.L_x_20:
[----:B------:R-:W-:Y:S05]  /*0bb0*/  BSYNC.RECONVERGENT B3 ;  /* 0x0000000000037941 */ /* 0x000fea0003800200 */
.L_x_19:
[----:B------:R-:W0:Y:S01]  /*0bc0*/  MUFU.RCP R11, R8 ;  /* 0x00000008000b7308 */ /* 0x000e220000001000 */
[----:B------:R-:W-:Y:S07]  /*0bd0*/  BSSY.RECONVERGENT B3, `(.L_x_21) ;  /* 0x000000d000037945 */ /* 0x000fee0003800200 */
[----:B------:R-:W1:Y:S01]  /*0be0*/  FCHK P0, R5, R8 ;  /* 0x0000000805007302 */ /* 0x000e620000000000 */
[----:B0-----:R-:W-:-:S04]  /*0bf0*/  FFMA R0, -R8, R11, 1 ;  /* 0x3f80000008007423 */ /* 0x001fc8000000010b */
[----:B------:R-:W-:-:S04]  /*0c00*/  FFMA R13, R11, R0, R11 ;  /* 0x000000000b0d7223 */ /* 0x000fc8000000000b */
[----:B------:R-:W-:-:S04]  /*0c10*/  FFMA R0, R5, R13, RZ ;  /* 0x0000000d05007223 */ /* 0x000fc800000000ff */
[----:B------:R-:W-:-:S04]  /*0c20*/  FFMA R11, -R8, R0, R5 ;  /* 0x00000000080b7223 */ /* 0x000fc80000000105 */
[----:B------:R-:W-:Y:S01]  /*0c30*/  FFMA R0, R13, R11, R0 ;  /* 0x0000000b0d007223 */ /* 0x000fe20000000000 */
[----:B-1----:R-:W-:Y:S06]  /*0c40*/  @!P0 BRA `(.L_x_22) ;  /* 0x0000000000148947 */ /* 0x002fec0003800000 */
[----:B------:R-:W-:Y:S01]  /*0c50*/  IMAD.MOV.U32 R2, RZ, RZ, R5 ;  /* 0x000000ffff027224 */ /* 0x000fe200078e0005 */
[----:B------:R-:W-:Y:S02]  /*0c60*/  MOV R23, R8 ;  /* 0x0000000800177202 */ /* 0x000fe40000000f00 */
[----:B------:R-:W-:-:S07]  /*0c70*/  MOV R4, 0xc90 ;  /* 0x00000c9000047802 */ /* 0x000fce0000000f00 */
[----:B------:R-:W-:Y:S05]  /*0c80*/  CALL.REL.NOINC `($__internal_1_$__cuda_sm3x_div_rn_noftz_f32_slowpath) ;  /* 0x00000008004c7944 */ /* 0x000fea0003c00000 */
[----:B------:R-:W-:-:S07]  /*0c90*/  MOV R0, R2 ;  /* 0x0000000200007202 */ /* 0x000fce0000000f00 */
.L_x_22:
[----:B------:R-:W-:Y:S05]  /*0ca0*/  BSYNC.RECONVERGENT B3 ;  /* 0x0000000000037941 */ /* 0x000fea0003800200 */
.L_x_21:
        /* <DEDUP_REMOVED lines=10> */
[----:B------:R-:W-:Y:S02]  /*0d50*/  MOV R23, R8 ;  /* 0x0000000800177202 */ /* 0x000fe40000000f00 */
[----:B------:R-:W-:-:S07]  /*0d60*/  MOV R4, 0xd80 ;  /* 0x00000d8000047802 */ /* 0x000fce0000000f00 */
[----:B------:R-:W-:Y:S05]  /*0d70*/  CALL.REL.NOINC `($__internal_1_$__cuda_sm3x_div_rn_noftz_f32_slowpath) ;  /* 0x0000000800107944 */ /* 0x000fea0003c00000 */
[----:B------:R-:W-:-:S07]  /*0d80*/  MOV R5, R2 ;  /* 0x0000000200057202 */ /* 0x000fce0000000f00 */
.L_x_24:
[----:B------:R-:W-:Y:S05]  /*0d90*/  BSYNC.RECONVERGENT B3 ;  /* 0x0000000000037941 */ /* 0x000fea0003800200 */
.L_x_23:
[----:B------:R-:W-:Y:S01]  /*0da0*/  FMUL R7, R0, R0 ;  /* 0x0000000000077220 */ /* 0x000fe20000400000 */
[----:B------:R-:W-:Y:S03]  /*0db0*/  BSSY.RECONVERGENT B1, `(.L_x_25) ;  /* 0x000000f000017945 */ /* 0x000fe60003800200 */
[----:B------:R-:W-:-:S04]  /*0dc0*/  FFMA R2, R6, R6, R7 ;  /* 0x0000000606027223 */ /* 0x000fc80000000007 */
[----:B------:R-:W-:-:S04]  /*0dd0*/  FFMA R2, R5, R5, R2 ;  /* 0x0000000505027223 */ /* 0x000fc80000000002 */
[----:B------:R0:W1:Y:S01]  /*0de0*/  MUFU.RSQ R7, R2 ;  /* 0x0000000200077308 */ /* 0x0000620000001400 */
[----:B------:R-:W-:-:S04]  /*0df0*/  IADD3 R4, PT, PT, R2, -0xd000000, RZ ;  /* 0xf300000002047810 */ /* 0x000fc80007ffe0ff */
[----:B------:R-:W-:-:S13]  /*0e00*/  ISETP.GT.U32.AND P0, PT, R4, 0x727fffff, PT ;  /* 0x727fffff0400780c */ /* 0x000fda0003f04070 */
[----:B01----:R-:W-:Y:S05]  /*0e10*/  @!P0 BRA `(.L_x_26) ;  /* 0x0000000000108947 */ /* 0x003fea0003800000 */
[----:B------:R-:W-:-:S07]  /*0e20*/  MOV R4, 0xe40 ;  /* 0x00000e4000047802 */ /* 0x000fce0000000f00 */
[----:B------:R-:W-:Y:S05]  /*0e30*/  CALL.REL.NOINC `($__internal_0_$__cuda_sm20_sqrt_rn_f32_slowpath) ;  /* 0x0000000400887944 */ /* 0x000fea0003c00000 */
[----:B------:R-:W-:Y:S01]  /*0e40*/  MOV R17, R12 ;  /* 0x0000000c00117202 */ /* 0x000fe20000000f00 */
[----:B------:R-:W-:Y:S06]  /*0e50*/  BRA `(.L_x_27) ;  /* 0x0000000000107947 */ /* 0x000fec0003800000 */
.L_x_26:
[----:B------:R-:W-:Y:S01]  /*0e60*/  FMUL.FTZ R17, R2, R7 ;  /* 0x0000000702117220 */ /* 0x000fe20000410000 */
[----:B------:R-:W-:-:S03]  /*0e70*/  FMUL.FTZ R4, R7, 0.5 ;  /* 0x3f00000007047820 */ /* 0x000fc60000410000 */
[----:B------:R-:W-:-:S04]  /*0e80*/  FFMA R2, -R17, R17, R2 ;  /* 0x0000001111027223 */ /* 0x000fc80000000102 */
[----:B------:R-:W-:-:S07]  /*0e90*/  FFMA R17, R2, R4, R17 ;  /* 0x0000000402117223 */ /* 0x000fce0000000011 */
.L_x_27:
[----:B------:R-:W-:Y:S05]  /*0ea0*/  BSYNC.RECONVERGENT B1 ;  /* 0x0000000000017941 */ /* 0x000fea0003800200 */
.L_x_25:
        /* <DEDUP_REMOVED lines=9> */
[----:B------:R-:W-:Y:S01]  /*0f40*/  IMAD.MOV.U32 R2, RZ, RZ, R6 ;  /* 0x000000ffff027224 */ /* 0x000fe200078e0006 */
[----:B------:R-:W-:Y:S02]  /*0f50*/  MOV R23, R17 ;  /* 0x0000001100177202 */ /* 0x000fe40000000f00 */
[----:B------:R-:W-:-:S07]  /*0f60*/  MOV R4, 0xf80 ;  /* 0x00000f8000047802 */ /* 0x000fce0000000f00 */
[----:B------:R-:W-:Y:S05]  /*0f70*/  CALL.REL.NOINC `($__internal_1_$__cuda_sm3x_div_rn_noftz_f32_slowpath) ;  /* 0x0000000400907944 */ /* 0x000fea0003c00000 */
[----:B------:R-:W-:-:S07]  /*0f80*/  MOV R7, R2 ;  /* 0x0000000200077202 */ /* 0x000fce0000000f00 */
.L_x_29:
[----:B------:R-:W-:Y:S05]  /*0f90*/  BSYNC.RECONVERGENT B3 ;  /* 0x0000000000037941 */ /* 0x000fea0003800200 */
.L_x_28:
        /* <DEDUP_REMOVED lines=14> */
.L_x_31:
[----:B------:R-:W-:Y:S05]  /*1080*/  BSYNC.RECONVERGENT B3 ;  /* 0x0000000000037941 */ /* 0x000fea0003800200 */
.L_x_30:
        /* <DEDUP_REMOVED lines=13> */
.L_x_33:
[----:B------:R-:W-:Y:S05]  /*1160*/  BSYNC.RECONVERGENT B3 ;  /* 0x0000000000037941 */ /* 0x000fea0003800200 */
.L_x_32:
[----:B------:R-:W0:Y:S08]  /*1170*/  LDC.64 R10, c[0x0][0x398] ;  /* 0x0000e600ff0a7b82 */ /* 0x000e300000000a00 */
[----:B------:R-:W1:Y:S01]  /*1180*/  LDC.64 R4, c[0x0][0x3a0] ;  /* 0x0000e800ff047b82 */ /* 0x000e620000000a00 */
[----:B0-----:R-:W2:Y:S04]  /*1190*/  LDG.E R0, desc[UR4][R10.64+0x10] ;  /* 0x000010040a007981 */ /* 0x001ea8000c1e1900 */
[----:B------:R-:W3:Y:S04]  /*11a0*/  LDG.E R8, desc[UR4][R10.64+0x14] ;  /* 0x000014040a087981 */ /* 0x000ee8000c1e1900 */
[----:B-1----:R-:W2:Y:S04]  /*11b0*/  LDG.E R13, desc[UR4][R4.64+0x10] ;  /* 0x00001004040d7981 */ /* 0x002ea8000c1e1900 */
[----:B------:R-:W4:Y:S04]  /*11c0*/  LDG.E R21, desc[UR4][R4.64+0x1c] ;  /* 0x00001c0404157981 */ /* 0x000f28000c1e1900 */
[----:B------:R-:W5:Y:S04]  /*11d0*/  LDG.E R12, desc[UR4][R10.64+0x18] ;  /* 0x000018040a0c7981 */ /* 0x000f68000c1e1900 */
[----:B------:R-:W3:Y:S04]  /*11e0*/  LDG.E R15, desc[UR4][R4.64+0x14] ;  /* 0x00001404040f7981 */ /* 0x000ee8000c1e1900 */
[----:B------:R-:W5:Y:S01]  /*11f0*/  LDG.E R17, desc[UR4][R4.64+0x18] ;  /* 0x0000180404117981 */ /* 0x000f62000c1e1900 */
[----:B------:R-:W-:-:S04]  /*1200*/  FMUL R6, R6, R19 ;  /* 0x0000001306067220 */ /* 0x000fc80000400000 */
[----:B------:R-:W-:-:S04]  /*1210*/  FFMA R7, R7, R20, R6 ;  /* 0x0000001407077223 */ /* 0x000fc80000000006 */
[----:B------:R-:W-:Y:S01]  /*1220*/  FFMA R2, R2, R3, R7 ;  /* 0x0000000302027223 */ /* 0x000fe20000000007 */
[----:B------:R-:W-:Y:S01]  /*1230*/  BSSY.RECONVERGENT B1, `(.L_x_34) ;  /* 0x000000f000017945 */ /* 0x000fe20003800200 */
[----:B------:R-:W-:Y:S02]  /*1240*/  IMAD.MOV.U32 R20, RZ, RZ, 0x3f800000 ;  /* 0x3f800000ff147424 */ /* 0x000fe400078e00ff */
[----:B--2---:R-:W-:-:S04]  /*1250*/  FFMA R0, R13, R0, R2 ;  /* 0x000000000d007223 */ /* 0x004fc80000000002 */
[----:B----4-:R-:W-:-:S05]  /*1260*/  FMUL R0, R0, R21 ;  /* 0x0000001500007220 */ /* 0x010fca0000400000 */
[----:B------:R-:W-:Y:S01]  /*1270*/  FSETP.GT.AND P2, PT, R0, 1, PT ;  /* 0x3f8000000000780b */ /* 0x000fe20003f44000 */
[--C-:B---3--:R-:W-:Y:S01]  /*1280*/  FFMA R8, R15, R8, R2.reuse ;  /* 0x000000080f087223 */ /* 0x108fe20000000002 */
[----:B-----5:R-:W-:-:S03]  /*1290*/  FFMA R12, R17, R12, R2 ;  /* 0x0000000c110c7223 */ /* 0x020fc60000000002 */
[-C--:B------:R-:W-:Y:S01]  /*12a0*/  FMUL R8, R8, R21.reuse ;  /* 0x0000001508087220 */ /* 0x080fe20000400000 */
[----:B------:R-:W-:-:S04]  /*12b0*/  FMUL R12, R12, R21 ;  /* 0x000000150c0c7220 */ /* 0x000fc80000400000 */
[----:B------:R-:W-:Y:S02]  /*12c0*/  FSETP.GT.AND P0, PT, R8, 1, PT ;  /* 0x3f8000000800780b */ /* 0x000fe40003f04000 */
[----:B------:R-:W-:Y:S01]  /*12d0*/  FSETP.GT.AND P1, PT, R12, 1, PT ;  /* 0x3f8000000c00780b */ /* 0x000fe20003f24000 */
[----:B------:R-:W-:-:S12]  /*12e0*/  @P2 BRA `(.L_x_35) ;  /* 0x00000000000c2947 */ /* 0x000fd80003800000 */
[----:B------:R-:W-:Y:S01]  /*12f0*/  FSETP.GEU.AND P2, PT, R0, RZ, PT ;  /* 0x000000ff0000720b */ /* 0x000fe20003f4e000 */
[----:B------:R-:W-:-:S12]  /*1300*/  HFMA2 R20, -RZ, RZ, 0, 0 ;  /* 0x00000000ff147431 */ /* 0x000fd800000001ff */
[----:B------:R-:W-:-:S07]  /*1310*/  @P2 MOV R20, R0 ;  /* 0x0000000000142202 */ /* 0x000fce0000000f00 */
.L_x_35:
[----:B------:R-:W-:Y:S05]  /*1320*/  BSYNC.RECONVERGENT B1 ;  /* 0x0000000000017941 */ /* 0x000fea0003800200 */
.L_x_34:
[----:B------:R-:W-:Y:S01]  /*1330*/  BSSY.RECONVERGENT B1, `(.L_x_36) ;  /* 0x0000006000017945 */ /* 0x000fe20003800200 */
[----:B------:R-:W-:-:S03]  /*1340*/  HFMA2 R21, -RZ, RZ, 1.875, 0 ;  /* 0x3f800000ff157431 */ /* 0x000fc600000001ff */
[----:B------:R-:W-:Y:S05]  /*1350*/  @P0 BRA `(.L_x_37) ;  /* 0x00000000000c0947 */ /* 0x000fea0003800000 */
[----:B------:R-:W-:Y:S02]  /*1360*/  FSETP.GEU.AND P0, PT, R8, RZ, PT ;  /* 0x000000ff0800720b */ /* 0x000fe40003f0e000 */
[----:B------:R-:W-:-:S11]  /*1370*/  MOV R21, RZ ;  /* 0x000000ff00157202 */ /* 0x000fd60000000f00 */
[----:B------:R-:W-:-:S07]  /*1380*/  @P0 MOV R21, R8 ;  /* 0x0000000800150202 */ /* 0x000fce0000000f00 */
.L_x_37:
[----:B------:R-:W-:Y:S05]  /*1390*/  BSYNC.RECONVERGENT B1 ;  /* 0x0000000000017941 */ /* 0x000fea0003800200 */
.L_x_36:
[----:B------:R-:W-:Y:S01]  /*13a0*/  MOV R11, 0x3f800000 ;  /* 0x3f800000000b7802 */ /* 0x000fe20000000f00 */
[----:B------:R-:W-:Y:S06]  /*13b0*/  @P1 BRA `(.L_x_2) ;  /* 0x00000000000c1947 */ /* 0x000fec0003800000 */
[----:B------:R-:W-:Y:S01]  /*13c0*/  FSETP.GEU.AND P0, PT, R12, RZ, PT ;  /* 0x000000ff0c00720b */ /* 0x000fe20003f0e000 */
[----:B------:R-:W-:-:S12]  /*13d0*/  HFMA2 R11, -RZ, RZ, 0, 0 ;  /* 0x00000000ff0b7431 */ /* 0x000fd800000001ff */
[----:B------:R-:W-:-:S07]  /*13e0*/  @P0 IMAD.MOV.U32 R11, RZ, RZ, R12 ;  /* 0x000000ffff0b0224 */ /* 0x000fce00078e000c */
.L_x_2:
[----:B------:R-:W-:Y:S05]  /*13f0*/  BSYNC.RECONVERGENT B0 ;  /* 0x0000000000007941 */ /* 0x000fea0003800200 */
.L_x_1:
[----:B------:R-:W0:Y:S02]  /*1400*/  LDC.64 R2, c[0x0][0x380] ;  /* 0x0000e000ff027b82 */ /* 0x000e240000000a00 */
[----:B0-----:R-:W-:-:S05]  /*1410*/  IMAD.WIDE R2, R9, 0xc, R2 ;  /* 0x0000000c09027825 */ /* 0x001fca00078e0202 */
[----:B------:R-:W-:Y:S04]  /*1420*/  STG.E desc[UR4][R2.64], R20 ;  /* 0x0000001402007986 */ /* 0x000fe8000c101904 */
[----:B------:R-:W-:Y:S04]  /*1430*/  STG.E desc[UR4][R2.64+0x4], R21 ;  /* 0x0000041502007986 */ /* 0x000fe8000c101904 */
[----:B------:R-:W-:Y:S01]  /*1440*/  STG.E desc[UR4][R2.64+0x8], R11 ;  /* 0x0000080b02007986 */ /* 0x000fe2000c101904 */
[----:B------:R-:W-:Y:S05]  /*1450*/  EXIT ;  /* 0x000000000000794d */ /* 0x000fea0003800000 */
        .weak           $__internal_0_$__cuda_sm20_sqrt_rn_f32_slowpath
        .type           $__internal_0_$__cuda_sm20_sqrt_rn_f32_slowpath,@function
        .size           $__internal_0_$__cuda_sm20_sqrt_rn_f32_slowpath,($__internal_1_$__cuda_sm3x_div_rn_noftz_f32_slowpath - $__internal_0_$__cuda_sm20_sqrt_rn_f32_slowpath)
$__internal_0_$__cuda_sm20_sqrt_rn_f32_slowpath:
[----:B------:R-:W-:-:S13]  /*1460*/  LOP3.LUT P0, RZ, R2, 0x7fffffff, RZ, 0xc0, !PT ;  /* 0x7fffffff02ff7812 */ /* 0x000fda000780c0ff */
[----:B------:R-:W-:Y:S01]  /*1470*/  @!P0 MOV R12, R2 ;  /* 0x00000002000c8202 */ /* 0x000fe20000000f00 */
[----:B------:R-:W-:Y:S06]  /*1480*/  @!P0 BRA `(.L_x_38) ;  /* 0x0000000000408947 */ /* 0x000fec0003800000 */
[----:B------:R-:W-:-:S13]  /*1490*/  FSETP.GEU.FTZ.AND P0, PT, R2, RZ, PT ;  /* 0x000000ff0200720b */ /* 0x000fda0003f1e000 */
[----:B------:R-:W-:Y:S01]  /*14a0*/  @!P0 MOV R12, 0x7fffffff ;  /* 0x7fffffff000c8802 */ /* 0x000fe20000000f00 */
[----:B------:R-:W-:Y:S06]  /*14b0*/  @!P0 BRA `(.L_x_38) ;  /* 0x0000000000348947 */ /* 0x000fec0003800000 */
[----:B------:R-:W-:-:S13]  /*14c0*/  FSETP.GTU.FTZ.AND P0, PT, |R2|, +INF , PT ;  /* 0x7f8000000200780b */ /* 0x000fda0003f1c200 */
[----:B------:R-:W-:Y:S01]  /*14d0*/  @P0 FADD.FTZ R12, R2, 1 ;  /* 0x3f800000020c0421 */ /* 0x000fe20000010000 */
[----:B------:R-:W-:Y:S06]  /*14e0*/  @P0 BRA `(.L_x_38) ;  /* 0x0000000000280947 */ /* 0x000fec0003800000 */
[----:B------:R-:W-:-:S13]  /*14f0*/  FSETP.NEU.FTZ.AND P0, PT, |R2|, +INF , PT ;  /* 0x7f8000000200780b */ /* 0x000fda0003f1d200 */
[----:B------:R-:W-:-:S04]  /*1500*/  @P0 FFMA R15, R2, 1.84467440737095516160e+19, RZ ;  /* 0x5f800000020f0823 */ /* 0x000fc800000000ff */
[----:B------:R-:W0:Y:S02]  /*1510*/  @P0 MUFU.RSQ R12, R15 ;  /* 0x0000000f000c0308 */ /* 0x000e240000001400 */
[----:B0-----:R-:W-:Y:S01]  /*1520*/  @P0 FMUL.FTZ R10, R15, R12 ;  /* 0x0000000c0f0a0220 */ /* 0x001fe20000410000 */
[----:B------:R-:W-:Y:S01]  /*1530*/  @P0 FMUL.FTZ R13, R12, 0.5 ;  /* 0x3f0000000c0d0820 */ /* 0x000fe20000410000 */
[----:B------:R-:W-:Y:S02]  /*1540*/  @!P0 MOV R12, R2 ;  /* 0x00000002000c8202 */ /* 0x000fe40000000f00 */
[----:B------:R-:W-:-:S04]  /*1550*/  @P0 FADD.FTZ R11, -R10, -RZ ;  /* 0x800000ff0a0b0221 */ /* 0x000fc80000010100 */
[----:B------:R-:W-:-:S04]  /*1560*/  @P0 FFMA R11, R10, R11, R15 ;  /* 0x0000000b0a0b0223 */ /* 0x000fc8000000000f */
[----:B------:R-:W-:-:S04]  /*1570*/  @P0 FFMA R11, R11, R13, R10 ;  /* 0x0000000d0b0b0223 */ /* 0x000fc8000000000a */
[----:B------:R-:W-:-:S07]  /*1580*/  @P0 FMUL.FTZ R12, R11, 2.3283064365386962891e-10 ;  /* 0x2f8000000b0c0820 */ /* 0x000fce0000410000 */
.L_x_38:
[----:B------:R-:W-:Y:S01]  /*1590*/  HFMA2 R11, -RZ, RZ, 0, 0 ;  /* 0x00000000ff0b7431 */ /* 0x000fe200000001ff */
[----:B------:R-:W-:-:S04]  /*15a0*/  MOV R10, R4 ;  /* 0x00000004000a7202 */ /* 0x000fc80000000f00 */
[----:B------:R-:W-:Y:S05]  /*15b0*/  RET.REL.NODEC R10 `(_Z6renderP4Vec3iiPK6CameraPK6SpherePK5Light) ;  /* 0xffffffe80a907950 */ /* 0x000fea0003c3ffff */
        .weak           $__internal_1_$__cuda_sm3x_div_rn_noftz_f32_slowpath
        .type           $__internal_1_$__cuda_sm3x_div_rn_noftz_f32_slowpath,@function
        .size           $__internal_1_$__cuda_sm3x_div_rn_noftz_f32_slowpath,(.L_x_52 - $__internal_1_$__cuda_sm3x_div_rn_noftz_f32_slowpath)
$__internal_1_$__cuda_sm3x_div_rn_noftz_f32_slowpath:
[--C-:B------:R-:W-:Y:S01]  /*15c0*/  SHF.R.U32.HI R10, RZ, 0x17, R23.reuse ;  /* 0x00000017ff0a7819 */ /* 0x100fe20000011617 */
[----:B------:R-:W-:Y:S01]  /*15d0*/  BSSY.RECONVERGENT B1, `(.L_x_39) ;  /* 0x0000063000017945 */ /* 0x000fe20003800200 */
[----:B------:R-:W-:Y:S01]  /*15e0*/  SHF.R.U32.HI R12, RZ, 0x17, R2 ;  /* 0x00000017ff0c7819 */ /* 0x000fe20000011602 */
[----:B------:R-:W-:Y:S01]  /*15f0*/  IMAD.MOV.U32 R15, RZ, RZ, R23 ;  /* 0x000000ffff0f7224 */ /* 0x000fe200078e0017 */
[----:B------:R-:W-:Y:S02]  /*1600*/  LOP3.LUT R10, R10, 0xff, RZ, 0xc0, !PT ;  /* 0x000000ff0a0a7812 */ /* 0x000fe400078ec0ff */
[----:B------:R-:W-:Y:S02]  /*1610*/  LOP3.LUT R12, R12, 0xff, RZ, 0xc0, !PT ;  /* 0x000000ff0c0c7812 */ /* 0x000fe400078ec0ff */
[----:B------:R-:W-:Y:S02]  /*1620*/  IADD3 R13, PT, PT, R10, -0x1, RZ ;  /* 0xffffffff0a0d7810 */ /* 0x000fe40007ffe0ff */
[----:B------:R-:W-:-:S02]  /*1630*/  IADD3 R14, PT, PT, R12, -0x1, RZ ;  /* 0xffffffff0c0e7810 */ /* 0x000fc40007ffe0ff */
[----:B------:R-:W-:-:S04]  /*1640*/  ISETP.GT.U32.AND P0, PT, R13, 0xfd, PT ;  /* 0x000000fd0d00780c */ /* 0x000fc80003f04070 */
[----:B------:R-:W-:-:S13]  /*1650*/  ISETP.GT.U32.OR P0, PT, R14, 0xfd, P0 ;  /* 0x000000fd0e00780c */ /* 0x000fda0000704470 */
[----:B------:R-:W-:Y:S01]  /*1660*/  @!P0 MOV R11, RZ ;  /* 0x000000ff000b8202 */ /* 0x000fe20000000f00 */
[----:B------:R-:W-:Y:S06]  /*1670*/  @!P0 BRA `(.L_x_40) ;  /* 0x00000000005c8947 */ /* 0x000fec0003800000 */
[----:B------:R-:W-:Y:S02]  /*1680*/  FSETP.GTU.FTZ.AND P0, PT, |R2|, +INF , PT ;  /* 0x7f8000000200780b */ /* 0x000fe40003f1c200 */
[----:B------:R-:W-:-:S04]  /*1690*/  FSETP.GTU.FTZ.AND P1, PT, |R23|, +INF , PT ;  /* 0x7f8000001700780b */ /* 0x000fc80003f3c200 */
[----:B------:R-:W-:-:S13]  /*16a0*/  PLOP3.LUT P0, PT, P0, P1, PT, 0xf8, 0x8f ;  /* 0x00000000008f781c */ /* 0x000fda0000703f70 */
[----:B------:R-:W-:Y:S05]  /*16b0*/  @P0 BRA `(.L_x_41) ;  /* 0x00000004004c0947 */ /* 0x000fea0003800000 */
[----:B------:R-:W-:-:S13]  /*16c0*/  LOP3.LUT P0, RZ, R15, 0x7fffffff, R2, 0xc8, !PT ;  /* 0x7fffffff0fff7812 */ /* 0x000fda000780c802 */
[----:B------:R-:W-:Y:S05]  /*16d0*/  @!P0 BRA `(.L_x_42) ;  /* 0x00000004003c8947 */ /* 0x000fea0003800000 */
[C---:B------:R-:W-:Y:S02]  /*16e0*/  FSETP.NEU.FTZ.AND P2, PT, |R2|.reuse, +INF , PT ;  /* 0x7f8000000200780b */ /* 0x040fe40003f5d200 */
[----:B------:R-:W-:Y:S02]  /*16f0*/  FSETP.NEU.FTZ.AND P1, PT, |R23|, +INF , PT ;  /* 0x7f8000001700780b */ /* 0x000fe40003f3d200 */
[----:B------:R-:W-:-:S11]  /*1700*/  FSETP.NEU.FTZ.AND P0, PT, |R2|, +INF , PT ;  /* 0x7f8000000200780b */ /* 0x000fd60003f1d200 */
[----:B------:R-:W-:Y:S05]  /*1710*/  @!P1 BRA !P2, `(.L_x_42) ;  /* 0x00000004002c9947 */ /* 0x000fea0005000000 */
[----:B------:R-:W-:-:S04]  /*1720*/  LOP3.LUT P2, RZ, R2, 0x7fffffff, RZ, 0xc0, !PT ;  /* 0x7fffffff02ff7812 */ /* 0x000fc8000784c0ff */
[----:B------:R-:W-:-:S13]  /*1730*/  PLOP3.LUT P1, PT, P1, P2, PT, 0x2f, 0xf2 ;  /* 0x0000000000f2781c */ /* 0x000fda0000f24577 */
[----:B------:R-:W-:Y:S05]  /*1740*/  @P1 BRA `(.L_x_43) ;  /* 0x0000000400181947 */ /* 0x000fea0003800000 */
[----:B------:R-:W-:-:S04]  /*1750*/  LOP3.LUT P1, RZ, R15, 0x7fffffff, RZ, 0xc0, !PT ;  /* 0x7fffffff0fff7812 */ /* 0x000fc8000782c0ff */
[----:B------:R-:W-:-:S13]  /*1760*/  PLOP3.LUT P0, PT, P0, P1, PT, 0x2f, 0xf2 ;  /* 0x0000000000f2781c */ /* 0x000fda0000702577 */
[----:B------:R-:W-:Y:S05]  /*1770*/  @P0 BRA `(.L_x_44) ;  /* 0x0000000400000947 */ /* 0x000fea0003800000 */
[----:B------:R-:W-:Y:S02]  /*1780*/  ISETP.GE.AND P0, PT, R14, RZ, PT ;  /* 0x000000ff0e00720c */ /* 0x000fe40003f06270 */
[----:B------:R-:W-:-:S11]  /*1790*/  ISETP.GE.AND P1, PT, R13, RZ, PT ;  /* 0x000000ff0d00720c */ /* 0x000fd60003f26270 */
[----:B------:R-:W-:Y:S01]  /*17a0*/  @P0 MOV R11, RZ ;  /* 0x000000ff000b0202 */ /* 0x000fe20000000f00 */
[----:B------:R-:W-:Y:S01]  /*17b0*/  @!P0 FFMA R2, R2, 1.84467440737095516160e+19, RZ ;  /* 0x5f80000002028823 */ /* 0x000fe200000000ff */
[----:B------:R-:W-:Y:S01]  /*17c0*/  @!P0 MOV R11, 0xffffffc0 ;  /* 0xffffffc0000b8802 */ /* 0x000fe20000000f00 */
[----:B------:R-:W-:-:S03]  /*17d0*/  @!P1 FFMA R15, R23, 1.84467440737095516160e+19, RZ ;  /* 0x5f800000170f9823 */ /* 0x000fc600000000ff */
[----:B------:R-:W-:-:S07]  /*17e0*/  @!P1 IADD3 R11, PT, PT, R11, 0x40, RZ ;  /* 0x000000400b0b9810 */ /* 0x000fce0007ffe0ff */
.L_x_40:
[----:B------:R-:W-:Y:S01]  /*17f0*/  LEA R26, R10, 0xc0800000, 0x17 ;  /* 0xc08000000a1a7811 */ /* 0x000fe200078eb8ff */
[----:B------:R-:W-:Y:S03]  /*1800*/  BSSY.RECONVERGENT B2, `(.L_x_45) ;  /* 0x0000036000027945 */ /* 0x000fe60003800200 */
[----:B------:R-:W-:Y:S02]  /*1810*/  IADD3 R26, PT, PT, -R26, R15, RZ ;  /* 0x0000000f1a1a7210 */ /* 0x000fe40007ffe1ff */
[----:B------:R-:W-:Y:S02]  /*1820*/  IADD3 R15, PT, PT, R12, -0x7f, RZ ;  /* 0xffffff810c0f7810 */ /* 0x000fe40007ffe0ff */
[----:B------:R-:W0:Y:S01]  /*1830*/  MUFU.RCP R14, R26 ;  /* 0x0000001a000e7308 */ /* 0x000e220000001000 */
[----:B------:R-:W-:Y:S02]  /*1840*/  FADD.FTZ R13, -R26, -RZ ;  /* 0x800000ff1a0d7221 */ /* 0x000fe40000010100 */
[----:B------:R-:W-:-:S02]  /*1850*/  IMAD R2, R15, -0x800000, R2 ;  /* 0xff8000000f027824 */ /* 0x000fc400078e0202 */
[----:B0-----:R-:W-:-:S04]  /*1860*/  FFMA R25, R14, R13, 1 ;  /* 0x3f8000000e197423 */ /* 0x001fc8000000000d */
[----:B------:R-:W-:-:S04]  /*1870*/  FFMA R25, R14, R25, R14 ;  /* 0x000000190e197223 */ /* 0x000fc8000000000e */
[----:B------:R-:W-:-:S04]  /*1880*/  FFMA R12, R2, R25, RZ ;  /* 0x00000019020c7223 */ /* 0x000fc800000000ff */
[----:B------:R-:W-:-:S04]  /*1890*/  FFMA R14, R13, R12, R2 ;  /* 0x0000000c0d0e7223 */ /* 0x000fc80000000002 */
[----:B------:R-:W-:Y:S01]  /*18a0*/  FFMA R14, R25, R14, R12 ;  /* 0x0000000e190e7223 */ /* 0x000fe2000000000c */
[----:B------:R-:W-:-:S03]  /*18b0*/  IADD3 R12, PT, PT, R15, 0x7f, -R10 ;  /* 0x0000007f0f0c7810 */ /* 0x000fc60007ffe80a */
[----:B------:R-:W-:Y:S01]  /*18c0*/  FFMA R13, R13, R14, R2 ;  /* 0x0000000e0d0d7223 */ /* 0x000fe20000000002 */
[----:B------:R-:W-:-:S03]  /*18d0*/  IADD3 R11, PT, PT, R12, R11, RZ ;  /* 0x0000000b0c0b7210 */ /* 0x000fc60007ffe0ff */
[----:B------:R-:W-:-:S05]  /*18e0*/  FFMA R2, R25, R13, R14 ;  /* 0x0000000d19027223 */ /* 0x000fca000000000e */
[----:B------:R-:W-:-:S04]  /*18f0*/  SHF.R.U32.HI R10, RZ, 0x17, R2 ;  /* 0x00000017ff0a7819 */ /* 0x000fc80000011602 */
[----:B------:R-:W-:-:S05]  /*1900*/  LOP3.LUT R10, R10, 0xff, RZ, 0xc0, !PT ;  /* 0x000000ff0a0a7812 */ /* 0x000fca00078ec0ff */
[----:B------:R-:W-:-:S05]  /*1910*/  IMAD.IADD R10, R10, 0x1, R11 ;  /* 0x000000010a0a7824 */ /* 0x000fca00078e020b */
[----:B------:R-:W-:-:S04]  /*1920*/  IADD3 R12, PT, PT, R10, -0x1, RZ ;  /* 0xffffffff0a0c7810 */ /* 0x000fc80007ffe0ff */
[----:B------:R-:W-:-:S13]  /*1930*/  ISETP.GE.U32.AND P0, PT, R12, 0xfe, PT ;  /* 0x000000fe0c00780c */ /* 0x000fda0003f06070 */
[----:B------:R-:W-:Y:S05]  /*1940*/  @!P0 BRA `(.L_x_46) ;  /* 0x0000000000808947 */ /* 0x000fea0003800000 */
[----:B------:R-:W-:-:S13]  /*1950*/  ISETP.GT.AND P0, PT, R10, 0xfe, PT ;  /* 0x000000fe0a00780c */ /* 0x000fda0003f04270 */
[----:B------:R-:W-:Y:S05]  /*1960*/  @P0 BRA `(.L_x_47) ;  /* 0x00000000006c0947 */ /* 0x000fea0003800000 */
[----:B------:R-:W-:-:S13]  /*1970*/  ISETP.GE.AND P0, PT, R10, 0x1, PT ;  /* 0x000000010a00780c */ /* 0x000fda0003f06270 */
[----:B------:R-:W-:Y:S05]  /*1980*/  @P0 BRA `(.L_x_48) ;  /* 0x0000000000740947 */ /* 0x000fea0003800000 */
[----:B------:R-:W-:Y:S02]  /*1990*/  ISETP.GE.AND P0, PT, R10, -0x18, PT ;  /* 0xffffffe80a00780c */ /* 0x000fe40003f06270 */
[----:B------:R-:W-:-:S11]  /*19a0*/  LOP3.LUT R2, R2, 0x80000000, RZ, 0xc0, !PT ;  /* 0x8000000002027812 */ /* 0x000fd600078ec0ff */
[----:B------:R-:W-:Y:S05]  /*19b0*/  @!P0 BRA `(.L_x_48) ;  /* 0x0000000000688947 */ /* 0x000fea0003800000 */
[CCC-:B------:R-:W-:Y:S01]  /*19c0*/  FFMA.RZ R11, R25.reuse, R13.reuse, R14.reuse ;  /* 0x0000000d190b7223 */ /* 0x1c0fe2000000c00e */
[CCC-:B------:R-:W-:Y:S01]  /*19d0*/  FFMA.RP R12, R25.reuse, R13.reuse, R14.reuse ;  /* 0x0000000d190c7223 */ /* 0x1c0fe2000000800e */
[----:B------:R-:W-:Y:S01]  /*19e0*/  FFMA.RM R25, R25, R13, R14 ;  /* 0x0000000d19197223 */ /* 0x000fe2000000400e */
[C---:B------:R-:W-:Y:S02]  /*19f0*/  IADD3 R13, PT, PT, R10.reuse, 0x20, RZ ;  /* 0x000000200a0d7810 */ /* 0x040fe40007ffe0ff */
[----:B------:R-:W-:Y:S02]  /*1a00*/  LOP3.LUT R11, R11, 0x7fffff, RZ, 0xc0, !PT ;  /* 0x007fffff0b0b7812 */ /* 0x000fe400078ec0ff */
[C---:B------:R-:W-:Y:S02]  /*1a10*/  ISETP.NE.AND P2, PT, R10.reuse, RZ, PT ;  /* 0x000000ff0a00720c */ /* 0x040fe40003f45270 */
[----:B------:R-:W-:Y:S02]  /*1a20*/  LOP3.LUT R14, R11, 0x800000, RZ, 0xfc, !PT ;  /* 0x008000000b0e7812 */ /* 0x000fe400078efcff */
[----:B------:R-:W-:-:S02]  /*1a30*/  ISETP.NE.AND P1, PT, R10, RZ, PT ;  /* 0x000000ff0a00720c */ /* 0x000fc40003f25270 */
[----:B------:R-:W-:Y:S02]  /*1a40*/  IADD3 R10, PT, PT, -R10, RZ, RZ ;  /* 0x000000ff0a0a7210 */ /* 0x000fe40007ffe1ff */
[----:B------:R-:W-:Y:S02]  /*1a50*/  SHF.L.U32 R13, R14, R13, RZ ;  /* 0x0000000d0e0d7219 */ /* 0x000fe400000006ff */
[----:B------:R-:W-:Y:S02]  /*1a60*/  FSETP.NEU.FTZ.AND P0, PT, R12, R25, PT ;  /* 0x000000190c00720b */ /* 0x000fe40003f1d000 */
[----:B------:R-:W-:Y:S02]  /*1a70*/  SEL R11, R10, RZ, P2 ;  /* 0x000000ff0a0b7207 */ /* 0x000fe40001000000 */
[----:B------:R-:W-:Y:S02]  /*1a80*/  ISETP.NE.AND P1, PT, R13, RZ, P1 ;  /* 0x000000ff0d00720c */ /* 0x000fe40000f25270 */
[----:B------:R-:W-:-:S02]  /*1a90*/  SHF.R.U32.HI R13, RZ, R11, R14 ;  /* 0x0000000bff0d7219 */ /* 0x000fc4000001160e */
[----:B------:R-:W-:Y:S02]  /*1aa0*/  PLOP3.LUT P0, PT, P0, P1, PT, 0xf8, 0x8f ;  /* 0x00000000008f781c */ /* 0x000fe40000703f70 */
[----:B------:R-:W-:Y:S02]  /*1ab0*/  SHF.R.U32.HI R11, RZ, 0x1, R13 ;  /* 0x00000001ff0b7819 */ /* 0x000fe4000001160d */
[----:B------:R-:W-:-:S04]  /*1ac0*/  SEL R10, RZ, 0x1, !P0 ;  /* 0x00000001ff0a7807 */ /* 0x000fc80004000000 */
[----:B------:R-:W-:-:S04]  /*1ad0*/  LOP3.LUT R10, R10, 0x1, R11, 0xf8, !PT ;  /* 0x000000010a0a7812 */ /* 0x000fc800078ef80b */
[----:B------:R-:W-:-:S04]  /*1ae0*/  LOP3.LUT R10, R10, R13, RZ, 0xc0, !PT ;  /* 0x0000000d0a0a7212 */ /* 0x000fc800078ec0ff */
[----:B------:R-:W-:-:S04]  /*1af0*/  IADD3 R11, PT, PT, R11, R10, RZ ;  /* 0x0000000a0b0b7210 */ /* 0x000fc80007ffe0ff */
[----:B------:R-:W-:Y:S01]  /*1b00*/  LOP3.LUT R2, R11, R2, RZ, 0xfc, !PT ;  /* 0x000000020b027212 */ /* 0x000fe200078efcff */
[----:B------:R-:W-:Y:S06]  /*1b10*/  BRA `(.L_x_48) ;  /* 0x0000000000107947 */ /* 0x000fec0003800000 */
.L_x_47:
[----:B------:R-:W-:-:S04]  /*1b20*/  LOP3.LUT R2, R2, 0x80000000, RZ, 0xc0, !PT ;  /* 0x8000000002027812 */ /* 0x000fc800078ec0ff */
[----:B------:R-:W-:Y:S01]  /*1b30*/  LOP3.LUT R2, R2, 0x7f800000, RZ, 0xfc, !PT ;  /* 0x7f80000002027812 */ /* 0x000fe200078efcff */
[----:B------:R-:W-:Y:S06]  /*1b40*/  BRA `(.L_x_48) ;  /* 0x0000000000047947 */ /* 0x000fec0003800000 */
.L_x_46:
[----:B------:R-:W-:-:S07]  /*1b50*/  LEA R2, R11, R2, 0x17 ;  /* 0x000000020b027211 */ /* 0x000fce00078eb8ff */
.L_x_48:
[----:B------:R-:W-:Y:S05]  /*1b60*/  BSYNC.RECONVERGENT B2 ;  /* 0x0000000000027941 */ /* 0x000fea0003800200 */
.L_x_45:
[----:B------:R-:W-:Y:S05]  /*1b70*/  BRA `(.L_x_49) ;  /* 0x0000000000207947 */ /* 0x000fea0003800000 */
.L_x_44:
[----:B------:R-:W-:-:S04]  /*1b80*/  LOP3.LUT R2, R15, 0x80000000, R2, 0x48, !PT ;  /* 0x800000000f027812 */ /* 0x000fc800078e4802 */
[----:B------:R-:W-:Y:S01]  /*1b90*/  LOP3.LUT R2, R2, 0x7f800000, RZ, 0xfc, !PT ;  /* 0x7f80000002027812 */ /* 0x000fe200078efcff */
[----:B------:R-:W-:Y:S06]  /*1ba0*/  BRA `(.L_x_49) ;  /* 0x0000000000147947 */ /* 0x000fec0003800000 */
.L_x_43:
[----:B------:R-:W-:Y:S01]  /*1bb0*/  LOP3.LUT R2, R15, 0x80000000, R2, 0x48, !PT ;  /* 0x800000000f027812 */ /* 0x000fe200078e4802 */
[----:B------:R-:W-:Y:S06]  /*1bc0*/  BRA `(.L_x_49) ;  /* 0x00000000000c7947 */ /* 0x000fec0003800000 */
.L_x_42:
[----:B------:R-:W0:Y:S01]  /*1bd0*/  MUFU.RSQ R2, -QNAN ;  /* 0xffc0000000027908 */ /* 0x000e220000001400 */
[----:B------:R-:W-:Y:S05]  /*1be0*/  BRA `(.L_x_49) ;  /* 0x0000000000047947 */ /* 0x000fea0003800000 */
.L_x_41:
[----:B------:R-:W-:-:S07]  /*1bf0*/  FADD.FTZ R2, R2, R23 ;  /* 0x0000001702027221 */ /* 0x000fce0000010000 */
.L_x_49:
[----:B------:R-:W-:Y:S05]  /*1c00*/  BSYNC.RECONVERGENT B1 ;  /* 0x0000000000017941 */ /* 0x000fea0003800200 */
.L_x_39:
[----:B------:R-:W-:Y:S01]  /*1c10*/  HFMA2 R11, -RZ, RZ, 0, 0 ;  /* 0x00000000ff0b7431 */ /* 0x000fe200000001ff */
[----:B------:R-:W-:-:S04]  /*1c20*/  MOV R10, R4 ;  /* 0x00000004000a7202 */ /* 0x000fc80000000f00 */
[----:B0-----:R-:W-:Y:S05]  /*1c30*/  RET.REL.NODEC R10 `(_Z6renderP4Vec3iiPK6CameraPK6SpherePK5Light) ;  /* 0xffffffe00af07950 */ /* 0x001fea0003c3ffff */
.L_x_50:
        /* <DEDUP_REMOVED lines=12> */
.L_x_52:


//--------------------- .nv.shared.reserved.0     --------------------------
	.section	.nv.shared.reserved.0,"aw",@nobits
	.weak		__nv_reservedSMEM_offset_0_alias
	.size		__nv_reservedSMEM_offset_0_alias, 0, 64
	.other		__nv_reservedSMEM_offset_0_alias,@"STO_CUDA_RESERVED_SHARED STV_DEFAULT"
__nv_reservedSMEM_offset_0_alias:
	.zero		0
	.zero		64


//--------------------- .nv.constant0._Z9initSceneiiP6CameraP6SphereP5Light --------------------------
	.section	.nv.constant0._Z9initSceneiiP6CameraP6SphereP5Light,"a",@progbits
	.sectionflags	@""
	.align	4
.nv.constant0._Z9initSceneiiP6CameraP6SphereP5Light:
	.zero		928


//--------------------- .nv.constant0._Z6renderP4Vec3iiPK6CameraPK6SpherePK5Light --------------------------
	.section	.nv.constant0._Z6renderP4Vec3iiPK6CameraPK6SpherePK5Light,"a",@progbits
	.sectionflags	@""
	.align	4
.nv.constant0._Z6renderP4Vec3iiPK6CameraPK6SpherePK5Light:
	.zero		936


//--------------------- SYMBOLS --------------------------

	.type		.nv.reservedSmem.offset0,@object
	.size		.nv.reservedSmem.offset0,0x4
